	.target	sm_100a

	.elftype	@"ET_EXEC"


//--------------------- .note.nv.tkinfo           --------------------------
	.section	.note.nv.tkinfo,"",@"SHT_NOTE"
	.sectionflags	@"SHF_NOTE_NV_TKINFO"
	.tkinfo
        /*0018*/ 	.word	0x00000002
        /*0030*/ 	.string	""
        /*0030*/ 	.string	"ptxas"
        /*0030*/ 	.string	"Cuda compilation tools, release 13.0, V13.0.88"
        /*0030*/ 	.string	"Build cuda_13.0.r13.0/compiler.36424714_0"
        /*0030*/ 	.string	"-arch sm_100a -m 64 "



//--------------------- .note.nv.cuinfo           --------------------------
	.section	.note.nv.cuinfo,"",@"SHT_NOTE"
	.sectionflags	@"SHF_NOTE_NV_CUINFO"
        /*0018*/ 	.short	0x0002
        /*001a*/ 	.short	0x0064
        /*001c*/ 	.short	0x0082
	.zero		2


//--------------------- .nv.info                  --------------------------
	.section	.nv.info,"",@"SHT_CUDA_INFO"
	.align	4


	//----- nvinfo : EIATTR_REGCOUNT
	.align		4
        /*0000*/ 	.byte	0x04, 0x2f
        /*0002*/ 	.short	(.L_19 - .L_18)
	.align		4
.L_18:
        /*0004*/ 	.word	index@(_ZN7cutlass13device_kernelINS_4gemm6kernel13GemmUniversalIN4cute5tupleIJiiiiEEENS1_10collective13CollectiveMmaINS1_35MainloopSm100TmaUmmaWarpSpecializedILi27ELi2ELi4ENS5_IJNS4_1CILi1EEENSA_ILi8EEESB_EEEEENS5_IJNSA_ILi64EEESF_SF_EEENS_12float_e4m3_tENS5_IJlSB_lEEESH_SI_NS4_8TiledMMAINS4_8MMA_AtomIJNS4_10MMA_TraitsINS4_19SM100_MMA_F8F6F4_SSEJSH_SH_fSF_SF_NS4_17integral_constantINS4_4UMMA5MajorELSP_0EEESQ_NSN_INSO_7ScaleInELSR_0EEESS_EEEEEENS4_6LayoutINS5_IJSB_SB_SB_EEENS5_IJNSA_ILi0EEESX_SX_EEEEENS5_IJNS4_10UnderscoreES10_S10_EEEEENS4_23SM90_TMA_LOAD_MULTICASTENS4_14ComposedLayoutINS4_7SwizzleILi2ELi4ELi3EEENS4_18smem_ptr_flag_bitsILi8EEENSV_INS5_IJSC_SF_EEENS5_IJSF_SB_EEEEEEEvNS4_8identityENS4_13SM90_TMA_LOADES1C_vS1D_EENS_8epilogue10collective18CollectiveEpilogueINS1G_23Sm100TmaWarpSpecializedILi1ELi1ELi32ELb0ELb0EEEJSG_NS5_IJNSV_ISF_SB_EES1L_EEESH_SI_SH_SI_NS1G_6fusion15FusionCallbacksIS1K_NS1N_17LinearCombinationISH_fSH_fLNS_15FloatRoundStyleE2EEESG_S1M_JEEENS4_5SM1004TMEM4LOAD26SM100_TMEM_LOAD_16dp32b32xES1E_S1C_NS4_39AutoVectorizingCopyWithAssumedAlignmentILi128EEENS4_14SM90_TMA_STOREES1C_S1Y_S1Y_EEEvvEEEEvNT_6ParamsE)
        /*0008*/ 	.word	0x00000059


	//----- nvinfo : EIATTR_FRAME_SIZE
	.align		4
.L_19:
        /*000c*/ 	.byte	0x04, 0x11
        /*000e*/ 	.short	(.L_21 - .L_20)
	.align		4
.L_20:
        /*0010*/ 	.word	index@($__internal_2_$__cuda_sm10x_tcgen05_guardrail_trap_unallocated_columns_being_dealloced)
        /*0014*/ 	.word	0x00000000


	//----- nvinfo : EIATTR_FRAME_SIZE
	.align		4
.L_21:
        /*0018*/ 	.byte	0x04, 0x11
        /*001a*/ 	.short	(.L_23 - .L_22)
	.align		4
.L_22:
        /*001c*/ 	.word	index@($__internal_1_$__cuda_sm10x_tcgen05_guardrail_trap_phase_invalid_during_alloc)
        /*0020*/ 	.word	0x00000000


	//----- nvinfo : EIATTR_FRAME_SIZE
	.align		4
.L_23:
        /*0024*/ 	.byte	0x04, 0x11
        /*0026*/ 	.short	(.L_25 - .L_24)
	.align		4
.L_24:
        /*0028*/ 	.word	index@($__internal_0_$__cuda_sm10x_tcgen05_guardrail_trap_col_being_dealloced_not_returned_by_alloc)
        /*002c*/ 	.word	0x00000000


	//----- nvinfo : EIATTR_FRAME_SIZE
	.align		4
.L_25:
        /*0030*/ 	.byte	0x04, 0x11
        /*0032*/ 	.short	(.L_27 - .L_26)
	.align		4
.L_26:
        /*0034*/ 	.word	index@(_ZN7cutlass13device_kernelINS_4gemm6kernel13GemmUniversalIN4cute5tupleIJiiiiEEENS1_10collective13CollectiveMmaINS1_35MainloopSm100TmaUmmaWarpSpecializedILi27ELi2ELi4ENS5_IJNS4_1CILi1EEENSA_ILi8EEESB_EEEEENS5_IJNSA_ILi64EEESF_SF_EEENS_12float_e4m3_tENS5_IJlSB_lEEESH_SI_NS4_8TiledMMAINS4_8MMA_AtomIJNS4_10MMA_TraitsINS4_19SM100_MMA_F8F6F4_SSEJSH_SH_fSF_SF_NS4_17integral_constantINS4_4UMMA5MajorELSP_0EEESQ_NSN_INSO_7ScaleInELSR_0EEESS_EEEEEENS4_6LayoutINS5_IJSB_SB_SB_EEENS5_IJNSA_ILi0EEESX_SX_EEEEENS5_IJNS4_10UnderscoreES10_S10_EEEEENS4_23SM90_TMA_LOAD_MULTICASTENS4_14ComposedLayoutINS4_7SwizzleILi2ELi4ELi3EEENS4_18smem_ptr_flag_bitsILi8EEENSV_INS5_IJSC_SF_EEENS5_IJSF_SB_EEEEEEEvNS4_8identityENS4_13SM90_TMA_LOADES1C_vS1D_EENS_8epilogue10collective18CollectiveEpilogueINS1G_23Sm100TmaWarpSpecializedILi1ELi1ELi32ELb0ELb0EEEJSG_NS5_IJNSV_ISF_SB_EES1L_EEESH_SI_SH_SI_NS1G_6fusion15FusionCallbacksIS1K_NS1N_17LinearCombinationISH_fSH_fLNS_15FloatRoundStyleE2EEESG_S1M_JEEENS4_5SM1004TMEM4LOAD26SM100_TMEM_LOAD_16dp32b32xES1E_S1C_NS4_39AutoVectorizingCopyWithAssumedAlignmentILi128EEENS4_14SM90_TMA_STOREES1C_S1Y_S1Y_EEEvvEEEEvNT_6ParamsE)
        /*0038*/ 	.word	0x00000000


	//----- nvinfo : EIATTR_MIN_STACK_SIZE
	.align		4
.L_27:
        /*003c*/ 	.byte	0x04, 0x12
        /*003e*/ 	.short	(.L_29 - .L_28)
	.align		4
.L_28:
        /*0040*/ 	.word	index@(_ZN7cutlass13device_kernelINS_4gemm6kernel13GemmUniversalIN4cute5tupleIJiiiiEEENS1_10collective13CollectiveMmaINS1_35MainloopSm100TmaUmmaWarpSpecializedILi27ELi2ELi4ENS5_IJNS4_1CILi1EEENSA_ILi8EEESB_EEEEENS5_IJNSA_ILi64EEESF_SF_EEENS_12float_e4m3_tENS5_IJlSB_lEEESH_SI_NS4_8TiledMMAINS4_8MMA_AtomIJNS4_10MMA_TraitsINS4_19SM100_MMA_F8F6F4_SSEJSH_SH_fSF_SF_NS4_17integral_constantINS4_4UMMA5MajorELSP_0EEESQ_NSN_INSO_7ScaleInELSR_0EEESS_EEEEEENS4_6LayoutINS5_IJSB_SB_SB_EEENS5_IJNSA_ILi0EEESX_SX_EEEEENS5_IJNS4_10UnderscoreES10_S10_EEEEENS4_23SM90_TMA_LOAD_MULTICASTENS4_14ComposedLayoutINS4_7SwizzleILi2ELi4ELi3EEENS4_18smem_ptr_flag_bitsILi8EEENSV_INS5_IJSC_SF_EEENS5_IJSF_SB_EEEEEEEvNS4_8identityENS4_13SM90_TMA_LOADES1C_vS1D_EENS_8epilogue10collective18CollectiveEpilogueINS1G_23Sm100TmaWarpSpecializedILi1ELi1ELi32ELb0ELb0EEEJSG_NS5_IJNSV_ISF_SB_EES1L_EEESH_SI_SH_SI_NS1G_6fusion15FusionCallbacksIS1K_NS1N_17LinearCombinationISH_fSH_fLNS_15FloatRoundStyleE2EEESG_S1M_JEEENS4_5SM1004TMEM4LOAD26SM100_TMEM_LOAD_16dp32b32xES1E_S1C_NS4_39AutoVectorizingCopyWithAssumedAlignmentILi128EEENS4_14SM90_TMA_STOREES1C_S1Y_S1Y_EEEvvEEEEvNT_6ParamsE)
        /*0044*/ 	.word	0x00000000
.L_29:


//--------------------- .nv.compat                --------------------------
	.section	.nv.compat,"",@"SHT_CUDA_COMPAT_INFO"
	.align	4
        /*0000*/ 	.byte	0x02, 0x09, 0x01, 0x00, 0x02, 0x02, 0x02, 0x00, 0x02, 0x05, 0x05, 0x00, 0x03, 0x07, 0x01, 0x01
        /*0010*/ 	.byte	0x02, 0x03, 0x01, 0x00, 0x02, 0x06, 0x01, 0x00, 0x04, 0x0b, 0x08, 0x00, 0x09, 0x00, 0x00, 0x00
        /*0020*/ 	.byte	0x00, 0x00, 0x00, 0x00


//--------------------- .nv.info._ZN7cutlass13device_kernelINS_4gemm6kernel13GemmUniversalIN4cute5tupleIJiiiiEEENS1_10collective13CollectiveMmaINS1_35MainloopSm100TmaUmmaWarpSpecializedILi27ELi2ELi4ENS5_IJNS4_1CILi1EEENSA_ILi8EEESB_EEEEENS5_IJNSA_ILi64EEESF_SF_EEENS_12float_e4m3_tENS5_IJlSB_lEEESH_SI_NS4_8TiledMMAINS4_8MMA_AtomIJNS4_10MMA_TraitsINS4_19SM100_MMA_F8F6F4_SSEJSH_SH_fSF_SF_NS4_17integral_constantINS4_4UMMA5MajorELSP_0EEESQ_NSN_INSO_7ScaleInELSR_0EEESS_EEEEEENS4_6LayoutINS5_IJSB_SB_SB_EEENS5_IJNSA_ILi0EEESX_SX_EEEEENS5_IJNS4_10UnderscoreES10_S10_EEEEENS4_23SM90_TMA_LOAD_MULTICASTENS4_14ComposedLayoutINS4_7SwizzleILi2ELi4ELi3EEENS4_18smem_ptr_flag_bitsILi8EEENSV_INS5_IJSC_SF_EEENS5_IJSF_SB_EEEEEEEvNS4_8identityENS4_13SM90_TMA_LOADES1C_vS1D_EENS_8epilogue10collective18CollectiveEpilogueINS1G_23Sm100TmaWarpSpecializedILi1ELi1ELi32ELb0ELb0EEEJSG_NS5_IJNSV_ISF_SB_EES1L_EEESH_SI_SH_SI_NS1G_6fusion15FusionCallbacksIS1K_NS1N_17LinearCombinationISH_fSH_fLNS_15FloatRoundStyleE2EEESG_S1M_JEEENS4_5SM1004TMEM4LOAD26SM100_TMEM_LOAD_16dp32b32xES1E_S1C_NS4_39AutoVectorizingCopyWithAssumedAlignmentILi128EEENS4_14SM90_TMA_STOREES1C_S1Y_S1Y_EEEvvEEEEvNT_6ParamsE --------------------------
	.section	.nv.info._ZN7cutlass13device_kernelINS_4gemm6kernel13GemmUniversalIN4cute5tupleIJiiiiEEENS1_10collective13CollectiveMmaINS1_35MainloopSm100TmaUmmaWarpSpecializedILi27ELi2ELi4ENS5_IJNS4_1CILi1EEENSA_ILi8EEESB_EEEEENS5_IJNSA_ILi64EEESF_SF_EEENS_12float_e4m3_tENS5_IJlSB_lEEESH_SI_NS4_8TiledMMAINS4_8MMA_AtomIJNS4_10MMA_TraitsINS4_19SM100_MMA_F8F6F4_SSEJSH_SH_fSF_SF_NS4_17integral_constantINS4_4UMMA5MajorELSP_0EEESQ_NSN_INSO_7ScaleInELSR_0EEESS_EEEEEENS4_6LayoutINS5_IJSB_SB_SB_EEENS5_IJNSA_ILi0EEESX_SX_EEEEENS5_IJNS4_10UnderscoreES10_S10_EEEEENS4_23SM90_TMA_LOAD_MULTICASTENS4_14ComposedLayoutINS4_7SwizzleILi2ELi4ELi3EEENS4_18smem_ptr_flag_bitsILi8EEENSV_INS5_IJSC_SF_EEENS5_IJSF_SB_EEEEEEEvNS4_8identityENS4_13SM90_TMA_LOADES1C_vS1D_EENS_8epilogue10collective18CollectiveEpilogueINS1G_23Sm100TmaWarpSpecializedILi1ELi1ELi32ELb0ELb0EEEJSG_NS5_IJNSV_ISF_SB_EES1L_EEESH_SI_SH_SI_NS1G_6fusion15FusionCallbacksIS1K_NS1N_17LinearCombinationISH_fSH_fLNS_15FloatRoundStyleE2EEESG_S1M_JEEENS4_5SM1004TMEM4LOAD26SM100_TMEM_LOAD_16dp32b32xES1E_S1C_NS4_39AutoVectorizingCopyWithAssumedAlignmentILi128EEENS4_14SM90_TMA_STOREES1C_S1Y_S1Y_EEEvvEEEEvNT_6ParamsE,"",@"SHT_CUDA_INFO"
	.sectionflags	@""
	.align	4


	//----- nvinfo : EIATTR_CUDA_API_VERSION
	.align		4
        /*0000*/ 	.byte	0x04, 0x37
        /*0002*/ 	.short	(.L_31 - .L_30)
.L_30:
        /*0004*/ 	.word	0x00000082


	//----- nvinfo : EIATTR_KPARAM_INFO
	.align		4
.L_31:
        /*0008*/ 	.byte	0x04, 0x17
        /*000a*/ 	.short	(.L_33 - .L_32)
.L_32:
        /*000c*/ 	.word	0x00000000
        /*0010*/ 	.short	0x0000
        /*0012*/ 	.short	0x0000
        /*0014*/ 	.byte	0x00, 0xf0, 0x01, 0x20


	//----- nvinfo : EIATTR_AT_ENTRY_FRAGMENTS
	.align		4
.L_33:
        /*0018*/ 	.byte	0x04, 0x4f
        /*001a*/ 	.short	(.L_35 - .L_34)


	//   ....[0]....
.L_34:
        /*001c*/ 	.word	0x00000006


	//----- nvinfo : EIATTR_RESERVED_SMEM_USED
	.align		4
.L_35:
        /*0020*/ 	.byte	0x01, 0x41
	.zero		2


	//----- nvinfo : EIATTR_SPARSE_MMA_MASK
	.align		4
        /*0024*/ 	.byte	0x03, 0x50
        /*0026*/ 	.short	0x0000


	//----- nvinfo : EIATTR_TCGEN05_1CTA_USED
	.align		4
        /*0028*/ 	.byte	0x01, 0x51
	.zero		2


	//----- nvinfo : EIATTR_MAXREG_COUNT
	.align		4
        /*002c*/ 	.byte	0x03, 0x1b
        /*002e*/ 	.short	0x00ff


	//----- nvinfo : EIATTR_NUM_BARRIERS
	.align		4
        /*0030*/ 	.byte	0x02, 0x4c
        /*0032*/ 	.byte	0x07
	.zero		1


	//----- nvinfo : EIATTR_EXTERNS
	.align		4
        /*0034*/ 	.byte	0x04, 0x0f
        /*0036*/ 	.short	(.L_37 - .L_36)


	//   ....[0]....
	.align		4
.L_36:
        /*0038*/ 	.word	index@(__assertfail)


	//----- nvinfo : EIATTR_MERCURY_ISA_VERSION
	.align		4
.L_37:
        /*003c*/ 	.byte	0x03, 0x5f
        /*003e*/ 	.short	0x0101


	//----- nvinfo : EIATTR_INT_WARP_WIDE_INSTR_OFFSETS
	.align		4
        /*0040*/ 	.byte	0x04, 0x31
        /*0042*/ 	.short	(.L_39 - .L_38)


	//   ....[0]....
.L_38:
        /*0044*/ 	.word	0x00004ca0


	//   ....[1]....
        /*0048*/ 	.word	0x00004cd0


	//   ....[2]....
        /*004c*/ 	.word	0x00004cf0


	//   ....[3]....
        /*0050*/ 	.word	0x00005820


	//   ....[4]....
        /*0054*/ 	.word	0x000058d0


	//----- nvinfo : EIATTR_COOP_GROUP_MASK_REGIDS
	.align		4
.L_39:
        /*0058*/ 	.byte	0x04, 0x29
        /*005a*/ 	.short	(.L_41 - .L_40)


	//   ....[0]....
.L_40:
        /*005c*/ 	.word	0xffffffff


	//   ....[1]....
        /*0060*/ 	.word	0xffffffff


	//   ....[2]....
        /*0064*/ 	.word	0xffffffff


	//   ....[3]....
        /*0068*/ 	.word	0xffffffff


	//   ....[4]....
        /*006c*/ 	.word	0xffffffff


	//   ....[5]....
        /*0070*/ 	.word	0xffffffff


	//   ....[6]....
        /*0074*/ 	.word	0xffffffff


	//   ....[7]....
        /*0078*/ 	.word	0xffffffff


	//   ....[8]....
        /*007c*/ 	.word	0xffffffff


	//   ....[9]....
        /*0080*/ 	.word	0xffffffff


	//   ....[10]....
        /*0084*/ 	.word	0xffffffff


	//   ....[11]....
        /*0088*/ 	.word	0xffffffff


	//   ....[12]....
        /*008c*/ 	.word	0xffffffff


	//   ....[13]....
        /*0090*/ 	.word	0xffffffff


	//----- nvinfo : EIATTR_COOP_GROUP_INSTR_OFFSETS
	.align		4
.L_41:
        /*0094*/ 	.byte	0x04, 0x28
        /*0096*/ 	.short	(.L_43 - .L_42)


	//   ....[0]....
.L_42:
        /*0098*/ 	.word	0x00000080


	//   ....[1]....
        /*009c*/ 	.word	0x000004e0


	//   ....[2]....
        /*00a0*/ 	.word	0x000009a0


	//   ....[3]....
        /*00a4*/ 	.word	0x00000ae0


	//   ....[4]....
        /*00a8*/ 	.word	0x00000be0


	//   ....[5]....
        /*00ac*/ 	.word	0x00000d50


	//   ....[6]....
        /*00b0*/ 	.word	0x00000ef0


	//   ....[7]....
        /*00b4*/ 	.word	0x000010a0


	//   ....[8]....
        /*00b8*/ 	.word	0x000023e0


	//   ....[9]....
        /*00bc*/ 	.word	0x00003f70


	//   ....[10]....
        /*00c0*/ 	.word	0x00004180


	//   ....[11]....
        /*00c4*/ 	.word	0x000041b0


	//   ....[12]....
        /*00c8*/ 	.word	0x00004b80


	//   ....[13]....
        /*00cc*/ 	.word	0x00004db0


	//----- nvinfo : EIATTR_VRC_CTA_INIT_COUNT
	.align		4
.L_43:
        /*00d0*/ 	.byte	0x02, 0x4a
        /*00d2*/ 	.byte	0x80
	.zero		1


	//----- nvinfo : EIATTR_SYSCALL_OFFSETS
	.align		4
        /*00d4*/ 	.byte	0x04, 0x46
        /*00d6*/ 	.short	(.L_45 - .L_44)


	//   ....[0]....
.L_44:
        /*00d8*/ 	.word	0x00006440


	//   ....[1]....
        /*00dc*/ 	.word	0x00006580


	//   ....[2]....
        /*00e0*/ 	.word	0x00006d00


	//----- nvinfo : EIATTR_MBARRIER_INSTR_OFFSETS
	.align		4
.L_45:
        /*00e4*/ 	.byte	0x04, 0x39
        /*00e6*/ 	.short	(.L_47 - .L_46)


	//   ....[0]....
.L_46:
        /*00e8*/ 	.word	0x00000620
        /*00ec*/ 	.word	0x000000ff
        /*00f0*/ 	.word	0x00000000
        /*00f4*/ 	.short	0x0100
        /*00f6*/ 	.byte	0x04
	.zero		1


	//   ....[1]....
        /*00f8*/ 	.word	0x00000630
        /*00fc*/ 	.word	0x000000ff
        /*0100*/ 	.word	0x000000d8
        /*0104*/ 	.short	0x0100
        /*0106*/ 	.byte	0x04
	.zero		1


	//   ....[2]....
        /*0108*/ 	.word	0x00000640
        /*010c*/ 	.word	0x000000ff
        /*0110*/ 	.word	0x00000008
        /*0114*/ 	.short	0x0100
        /*0116*/ 	.byte	0x04
	.zero		1


	//   ....[3]....
        /*0118*/ 	.word	0x00000650
        /*011c*/ 	.word	0x000000ff
        /*0120*/ 	.word	0x000000e0
        /*0124*/ 	.short	0x0100
        /*0126*/ 	.byte	0x04
	.zero		1


	//   ....[4]....
        /*0128*/ 	.word	0x00000660
        /*012c*/ 	.word	0x000000ff
        /*0130*/ 	.word	0x00000010
        /*0134*/ 	.short	0x0100
        /*0136*/ 	.byte	0x04
	.zero		1


	//   ....[5]....
        /*0138*/ 	.word	0x00000670
        /*013c*/ 	.word	0x000000ff
        /*0140*/ 	.word	0x000000e8
        /*0144*/ 	.short	0x0100
        /*0146*/ 	.byte	0x04
	.zero		1


	//   ....[6]....
        /*0148*/ 	.word	0x00000680
        /*014c*/ 	.word	0x000000ff
        /*0150*/ 	.word	0x00000018
        /*0154*/ 	.short	0x0100
        /*0156*/ 	.byte	0x04
	.zero		1


	//   ....[7]....
        /*0158*/ 	.word	0x00000690
        /*015c*/ 	.word	0x000000ff
        /*0160*/ 	.word	0x000000f0
        /*0164*/ 	.short	0x0100
        /*0166*/ 	.byte	0x04
	.zero		1


	//   ....[8]....
        /*0168*/ 	.word	0x000006a0
        /*016c*/ 	.word	0x000000ff
        /*0170*/ 	.word	0x00000020
        /*0174*/ 	.short	0x0100
        /*0176*/ 	.byte	0x04
	.zero		1


	//   ....[9]....
        /*0178*/ 	.word	0x000006b0
        /*017c*/ 	.word	0x000000ff
        /*0180*/ 	.word	0x000000f8
        /*0184*/ 	.short	0x0100
        /*0186*/ 	.byte	0x04
	.zero		1


	//   ....[10]....
        /*0188*/ 	.word	0x000006c0
        /*018c*/ 	.word	0x000000ff
        /*0190*/ 	.word	0x00000028
        /*0194*/ 	.short	0x0100
        /*0196*/ 	.byte	0x04
	.zero		1


	//   ....[11]....
        /*0198*/ 	.word	0x000006d0
        /*019c*/ 	.word	0x000000ff
        /*01a0*/ 	.word	0x00000100
        /*01a4*/ 	.short	0x0100
        /*01a6*/ 	.byte	0x04
	.zero		1


	//   ....[12]....
        /*01a8*/ 	.word	0x000006e0
        /*01ac*/ 	.word	0x000000ff
        /*01b0*/ 	.word	0x00000030
        /*01b4*/ 	.short	0x0100
        /*01b6*/ 	.byte	0x04
	.zero		1


	//   ....[13]....
        /*01b8*/ 	.word	0x000006f0
        /*01bc*/ 	.word	0x000000ff
        /*01c0*/ 	.word	0x00000108
        /*01c4*/ 	.short	0x0100
        /*01c6*/ 	.byte	0x04
	.zero		1


	//   ....[14]....
        /*01c8*/ 	.word	0x00000700
        /*01cc*/ 	.word	0x000000ff
        /*01d0*/ 	.word	0x00000038
        /*01d4*/ 	.short	0x0100
        /*01d6*/ 	.byte	0x04
	.zero		1


	//   ....[15]....
        /*01d8*/ 	.word	0x00000710
        /*01dc*/ 	.word	0x000000ff
        /*01e0*/ 	.word	0x00000110
        /*01e4*/ 	.short	0x0100
        /*01e6*/ 	.byte	0x04
	.zero		1


	//   ....[16]....
        /*01e8*/ 	.word	0x00000720
        /*01ec*/ 	.word	0x000000ff
        /*01f0*/ 	.word	0x00000040
        /*01f4*/ 	.short	0x0100
        /*01f6*/ 	.byte	0x04
	.zero		1


	//   ....[17]....
        /*01f8*/ 	.word	0x00000730
        /*01fc*/ 	.word	0x000000ff
        /*0200*/ 	.word	0x00000118
        /*0204*/ 	.short	0x0100
        /*0206*/ 	.byte	0x04
	.zero		1


	//   ....[18]....
        /*0208*/ 	.word	0x00000740
        /*020c*/ 	.word	0x000000ff
        /*0210*/ 	.word	0x00000048
        /*0214*/ 	.short	0x0100
        /*0216*/ 	.byte	0x04
	.zero		1


	//   ....[19]....
        /*0218*/ 	.word	0x00000750
        /*021c*/ 	.word	0x000000ff
        /*0220*/ 	.word	0x00000120
        /*0224*/ 	.short	0x0100
        /*0226*/ 	.byte	0x04
	.zero		1


	//   ....[20]....
        /*0228*/ 	.word	0x00000760
        /*022c*/ 	.word	0x000000ff
        /*0230*/ 	.word	0x00000050
        /*0234*/ 	.short	0x0100
        /*0236*/ 	.byte	0x04
	.zero		1


	//   ....[21]....
        /*0238*/ 	.word	0x00000770
        /*023c*/ 	.word	0x000000ff
        /*0240*/ 	.word	0x00000128
        /*0244*/ 	.short	0x0100
        /*0246*/ 	.byte	0x04
	.zero		1


	//   ....[22]....
        /*0248*/ 	.word	0x00000780
        /*024c*/ 	.word	0x000000ff
        /*0250*/ 	.word	0x00000058
        /*0254*/ 	.short	0x0100
        /*0256*/ 	.byte	0x04
	.zero		1


	//   ....[23]....
        /*0258*/ 	.word	0x00000790
        /*025c*/ 	.word	0x000000ff
        /*0260*/ 	.word	0x00000130
        /*0264*/ 	.short	0x0100
        /*0266*/ 	.byte	0x04
	.zero		1


	//   ....[24]....
        /*0268*/ 	.word	0x000007a0
        /*026c*/ 	.word	0x000000ff
        /*0270*/ 	.word	0x00000060
        /*0274*/ 	.short	0x0100
        /*0276*/ 	.byte	0x04
	.zero		1


	//   ....[25]....
        /*0278*/ 	.word	0x000007b0
        /*027c*/ 	.word	0x000000ff
        /*0280*/ 	.word	0x00000138
        /*0284*/ 	.short	0x0100
        /*0286*/ 	.byte	0x04
	.zero		1


	//   ....[26]....
        /*0288*/ 	.word	0x000007c0
        /*028c*/ 	.word	0x000000ff
        /*0290*/ 	.word	0x00000068
        /*0294*/ 	.short	0x0100
        /*0296*/ 	.byte	0x04
	.zero		1


	//   ....[27]....
        /*0298*/ 	.word	0x000007d0
        /*029c*/ 	.word	0x000000ff
        /*02a0*/ 	.word	0x00000140
        /*02a4*/ 	.short	0x0100
        /*02a6*/ 	.byte	0x04
	.zero		1


	//   ....[28]....
        /*02a8*/ 	.word	0x000007e0
        /*02ac*/ 	.word	0x000000ff
        /*02b0*/ 	.word	0x00000070
        /*02b4*/ 	.short	0x0100
        /*02b6*/ 	.byte	0x04
	.zero		1


	//   ....[29]....
        /*02b8*/ 	.word	0x000007f0
        /*02bc*/ 	.word	0x000000ff
        /*02c0*/ 	.word	0x00000148
        /*02c4*/ 	.short	0x0100
        /*02c6*/ 	.byte	0x04
	.zero		1


	//   ....[30]....
        /*02c8*/ 	.word	0x00000800
        /*02cc*/ 	.word	0x000000ff
        /*02d0*/ 	.word	0x00000078
        /*02d4*/ 	.short	0x0100
        /*02d6*/ 	.byte	0x04
	.zero		1


	//   ....[31]....
        /*02d8*/ 	.word	0x00000810
        /*02dc*/ 	.word	0x000000ff
        /*02e0*/ 	.word	0x00000150
        /*02e4*/ 	.short	0x0100
        /*02e6*/ 	.byte	0x04
	.zero		1


	//   ....[32]....
        /*02e8*/ 	.word	0x00000820
        /*02ec*/ 	.word	0x000000ff
        /*02f0*/ 	.word	0x00000080
        /*02f4*/ 	.short	0x0100
        /*02f6*/ 	.byte	0x04
	.zero		1


	//   ....[33]....
        /*02f8*/ 	.word	0x00000830
        /*02fc*/ 	.word	0x000000ff
        /*0300*/ 	.word	0x00000158
        /*0304*/ 	.short	0x0100
        /*0306*/ 	.byte	0x04
	.zero		1


	//   ....[34]....
        /*0308*/ 	.word	0x00000840
        /*030c*/ 	.word	0x000000ff
        /*0310*/ 	.word	0x00000088
        /*0314*/ 	.short	0x0100
        /*0316*/ 	.byte	0x04
	.zero		1


	//   ....[35]....
        /*0318*/ 	.word	0x00000850
        /*031c*/ 	.word	0x000000ff
        /*0320*/ 	.word	0x00000160
        /*0324*/ 	.short	0x0100
        /*0326*/ 	.byte	0x04
	.zero		1


	//   ....[36]....
        /*0328*/ 	.word	0x00000860
        /*032c*/ 	.word	0x000000ff
        /*0330*/ 	.word	0x00000090
        /*0334*/ 	.short	0x0100
        /*0336*/ 	.byte	0x04
	.zero		1


	//   ....[37]....
        /*0338*/ 	.word	0x00000870
        /*033c*/ 	.word	0x000000ff
        /*0340*/ 	.word	0x00000168
        /*0344*/ 	.short	0x0100
        /*0346*/ 	.byte	0x04
	.zero		1


	//   ....[38]....
        /*0348*/ 	.word	0x00000880
        /*034c*/ 	.word	0x000000ff
        /*0350*/ 	.word	0x00000098
        /*0354*/ 	.short	0x0100
        /*0356*/ 	.byte	0x04
	.zero		1


	//   ....[39]....
        /*0358*/ 	.word	0x00000890
        /*035c*/ 	.word	0x000000ff
        /*0360*/ 	.word	0x00000170
        /*0364*/ 	.short	0x0100
        /*0366*/ 	.byte	0x04
	.zero		1


	//   ....[40]....
        /*0368*/ 	.word	0x000008a0
        /*036c*/ 	.word	0x000000ff
        /*0370*/ 	.word	0x000000a0
        /*0374*/ 	.short	0x0100
        /*0376*/ 	.byte	0x04
	.zero		1


	//   ....[41]....
        /*0378*/ 	.word	0x000008b0
        /*037c*/ 	.word	0x000000ff
        /*0380*/ 	.word	0x00000178
        /*0384*/ 	.short	0x0100
        /*0386*/ 	.byte	0x04
	.zero		1


	//   ....[42]....
        /*0388*/ 	.word	0x000008c0
        /*038c*/ 	.word	0x000000ff
        /*0390*/ 	.word	0x000000a8
        /*0394*/ 	.short	0x0100
        /*0396*/ 	.byte	0x04
	.zero		1


	//   ....[43]....
        /*0398*/ 	.word	0x000008d0
        /*039c*/ 	.word	0x000000ff
        /*03a0*/ 	.word	0x00000180
        /*03a4*/ 	.short	0x0100
        /*03a6*/ 	.byte	0x04
	.zero		1


	//   ....[44]....
        /*03a8*/ 	.word	0x000008e0
        /*03ac*/ 	.word	0x000000ff
        /*03b0*/ 	.word	0x000000b0
        /*03b4*/ 	.short	0x0100
        /*03b6*/ 	.byte	0x04
	.zero		1


	//   ....[45]....
        /*03b8*/ 	.word	0x000008f0
        /*03bc*/ 	.word	0x000000ff
        /*03c0*/ 	.word	0x00000188
        /*03c4*/ 	.short	0x0100
        /*03c6*/ 	.byte	0x04
	.zero		1


	//   ....[46]....
        /*03c8*/ 	.word	0x00000900
        /*03cc*/ 	.word	0x000000ff
        /*03d0*/ 	.word	0x000000b8
        /*03d4*/ 	.short	0x0100
        /*03d6*/ 	.byte	0x04
	.zero		1


	//   ....[47]....
        /*03d8*/ 	.word	0x00000910
        /*03dc*/ 	.word	0x000000ff
        /*03e0*/ 	.word	0x00000190
        /*03e4*/ 	.short	0x0100
        /*03e6*/ 	.byte	0x04
	.zero		1


	//   ....[48]....
        /*03e8*/ 	.word	0x00000920
        /*03ec*/ 	.word	0x000000ff
        /*03f0*/ 	.word	0x000000c0
        /*03f4*/ 	.short	0x0100
        /*03f6*/ 	.byte	0x04
	.zero		1


	//   ....[49]....
        /*03f8*/ 	.word	0x00000930
        /*03fc*/ 	.word	0x000000ff
        /*0400*/ 	.word	0x00000198
        /*0404*/ 	.short	0x0100
        /*0406*/ 	.byte	0x04
	.zero		1


	//   ....[50]....
        /*0408*/ 	.word	0x00000940
        /*040c*/ 	.word	0x000000ff
        /*0410*/ 	.word	0x000000c8
        /*0414*/ 	.short	0x0100
        /*0416*/ 	.byte	0x04
	.zero		1


	//   ....[51]....
        /*0418*/ 	.word	0x00000950
        /*041c*/ 	.word	0x000000ff
        /*0420*/ 	.word	0x000001a0
        /*0424*/ 	.short	0x0100
        /*0426*/ 	.byte	0x04
	.zero		1


	//   ....[52]....
        /*0428*/ 	.word	0x00000960
        /*042c*/ 	.word	0x000000ff
        /*0430*/ 	.word	0x000000d0
        /*0434*/ 	.short	0x0100
        /*0436*/ 	.byte	0x04
	.zero		1


	//   ....[53]....
        /*0438*/ 	.word	0x00000970
        /*043c*/ 	.word	0x000000ff
        /*0440*/ 	.word	0x000001a8
        /*0444*/ 	.short	0x0100
        /*0446*/ 	.byte	0x04
	.zero		1


	//   ....[54]....
        /*0448*/ 	.word	0x00000ab0
        /*044c*/ 	.word	0x000000ff
        /*0450*/ 	.word	0x000001b0
        /*0454*/ 	.short	0x0100
        /*0456*/ 	.byte	0x04
	.zero		1


	//   ....[55]....
        /*0458*/ 	.word	0x00000ac0
        /*045c*/ 	.word	0x000000ff
        /*0460*/ 	.word	0x000001b8
        /*0464*/ 	.short	0x0100
        /*0466*/ 	.byte	0x04
	.zero		1


	//   ....[56]....
        /*0468*/ 	.word	0x00000bb0
        /*046c*/ 	.word	0x000000ff
        /*0470*/ 	.word	0x000001c0
        /*0474*/ 	.short	0x0100
        /*0476*/ 	.byte	0x06
	.zero		1


	//   ....[57]....
        /*0478*/ 	.word	0x00000bc0
        /*047c*/ 	.word	0x000000ff
        /*0480*/ 	.word	0x000001c8
        /*0484*/ 	.short	0x0100
        /*0486*/ 	.byte	0x06
	.zero		1


	//   ....[58]....
        /*0488*/ 	.word	0x00000d00
        /*048c*/ 	.word	0x000000ff
        /*0490*/ 	.word	0x000001d0
        /*0494*/ 	.short	0x0100
        /*0496*/ 	.byte	0x06
	.zero		1


	//   ....[59]....
        /*0498*/ 	.word	0x00000d10
        /*049c*/ 	.word	0x000000ff
        /*04a0*/ 	.word	0x000001e0
        /*04a4*/ 	.short	0x0100
        /*04a6*/ 	.byte	0x06
	.zero		1


	//   ....[60]....
        /*04a8*/ 	.word	0x00000d20
        /*04ac*/ 	.word	0x000000ff
        /*04b0*/ 	.word	0x000001d8
        /*04b4*/ 	.short	0x0100
        /*04b6*/ 	.byte	0x06
	.zero		1


	//   ....[61]....
        /*04b8*/ 	.word	0x00000d30
        /*04bc*/ 	.word	0x000000ff
        /*04c0*/ 	.word	0x000001e8
        /*04c4*/ 	.short	0x0100
        /*04c6*/ 	.byte	0x06
	.zero		1


	//   ....[62]....
        /*04c8*/ 	.word	0x00000e60
        /*04cc*/ 	.word	0x000000ff
        /*04d0*/ 	.word	0x000001f0
        /*04d4*/ 	.short	0x0100
        /*04d6*/ 	.byte	0x04
	.zero		1


	//   ....[63]....
        /*04d8*/ 	.word	0x00000e70
        /*04dc*/ 	.word	0x000000ff
        /*04e0*/ 	.word	0x00000210
        /*04e4*/ 	.short	0x0100
        /*04e6*/ 	.byte	0x04
	.zero		1


	//   ....[64]....
        /*04e8*/ 	.word	0x00000e80
        /*04ec*/ 	.word	0x000000ff
        /*04f0*/ 	.word	0x000001f8
        /*04f4*/ 	.short	0x0100
        /*04f6*/ 	.byte	0x04
	.zero		1


	//   ....[65]....
        /*04f8*/ 	.word	0x00000e90
        /*04fc*/ 	.word	0x000000ff
        /*0500*/ 	.word	0x00000218
        /*0504*/ 	.short	0x0100
        /*0506*/ 	.byte	0x04
	.zero		1


	//   ....[66]....
        /*0508*/ 	.word	0x00000ea0
        /*050c*/ 	.word	0x000000ff
        /*0510*/ 	.word	0x00000200
        /*0514*/ 	.short	0x0100
        /*0516*/ 	.byte	0x04
	.zero		1


	//   ....[67]....
        /*0518*/ 	.word	0x00000eb0
        /*051c*/ 	.word	0x000000ff
        /*0520*/ 	.word	0x00000220
        /*0524*/ 	.short	0x0100
        /*0526*/ 	.byte	0x04
	.zero		1


	//   ....[68]....
        /*0528*/ 	.word	0x00000ec0
        /*052c*/ 	.word	0x000000ff
        /*0530*/ 	.word	0x00000208
        /*0534*/ 	.short	0x0100
        /*0536*/ 	.byte	0x04
	.zero		1


	//   ....[69]....
        /*0538*/ 	.word	0x00000ed0
        /*053c*/ 	.word	0x000000ff
        /*0540*/ 	.word	0x00000228
        /*0544*/ 	.short	0x0100
        /*0546*/ 	.byte	0x04
	.zero		1


	//   ....[70]....
        /*0548*/ 	.word	0x00000fc0
        /*054c*/ 	.word	0x000000ff
        /*0550*/ 	.word	0x00000230
        /*0554*/ 	.short	0x0100
        /*0556*/ 	.byte	0x04
	.zero		1


	//   ....[71]....
        /*0558*/ 	.word	0x00000fd0
        /*055c*/ 	.word	0x000000ff
        /*0560*/ 	.word	0x00000240
        /*0564*/ 	.short	0x0100
        /*0566*/ 	.byte	0x04
	.zero		1


	//   ....[72]....
        /*0568*/ 	.word	0x00000fe0
        /*056c*/ 	.word	0x000000ff
        /*0570*/ 	.word	0x00000238
        /*0574*/ 	.short	0x0100
        /*0576*/ 	.byte	0x04
	.zero		1


	//   ....[73]....
        /*0578*/ 	.word	0x00000ff0
        /*057c*/ 	.word	0x000000ff
        /*0580*/ 	.word	0x00000248
        /*0584*/ 	.short	0x0100
        /*0586*/ 	.byte	0x04
	.zero		1


	//   ....[74]....
        /*0588*/ 	.word	0x00001c60
        /*058c*/ 	.word	0x00000000
        /*0590*/ 	.word	0x00000240
        /*0594*/ 	.short	0x010a
        /*0596*/ 	.byte	0xff
	.zero		1


	//   ....[75]....
        /*0598*/ 	.word	0x00001c90
        /*059c*/ 	.word	0x00000000
        /*05a0*/ 	.word	0x00000230
        /*05a4*/ 	.short	0x0101
        /*05a6*/ 	.byte	0xff
	.zero		1


	//   ....[76]....
        /*05a8*/ 	.word	0x00001d60
        /*05ac*/ 	.word	0x000000ff
        /*05b0*/ 	.word	0x000000d8
        /*05b4*/ 	.short	0x010a
        /*05b6*/ 	.byte	0x04
	.zero		1


	//   ....[77]....
        /*05b8*/ 	.word	0x00001de0
        /*05bc*/ 	.word	0x000000ff
        /*05c0*/ 	.word	0x000000d8
        /*05c4*/ 	.short	0x010a
        /*05c6*/ 	.byte	0x21
	.zero		1


	//   ....[78]....
        /*05c8*/ 	.word	0x00001f80
        /*05cc*/ 	.word	0x000000ff
        /*05d0*/ 	.word	0x000000d8
        /*05d4*/ 	.short	0x010a
        /*05d6*/ 	.byte	0x08
	.zero		1


	//   ....[79]....
        /*05d8*/ 	.word	0x00002090
        /*05dc*/ 	.word	0x000000ff
        /*05e0*/ 	.word	0x000001c8
        /*05e4*/ 	.short	0x0101
        /*05e6*/ 	.byte	0x06
	.zero		1


	//   ....[80]....
        /*05e8*/ 	.word	0x000020b0
        /*05ec*/ 	.word	0x000000ff
        /*05f0*/ 	.word	0x000000d8
        /*05f4*/ 	.short	0x010a
        /*05f6*/ 	.byte	0x04
	.zero		1


	//   ....[81]....
        /*05f8*/ 	.word	0x00002130
        /*05fc*/ 	.word	0x000000ff
        /*0600*/ 	.word	0x000000d8
        /*0604*/ 	.short	0x010a
        /*0606*/ 	.byte	0x11
	.zero		1


	//   ....[82]....
        /*0608*/ 	.word	0x000022d0
        /*060c*/ 	.word	0x000000ff
        /*0610*/ 	.word	0x000000d8
        /*0614*/ 	.short	0x010a
        /*0616*/ 	.byte	0x07
	.zero		1


	//   ....[83]....
        /*0618*/ 	.word	0x00002410
        /*061c*/ 	.word	0x00000003
        /*0620*/ 	.word	0x000001d0
        /*0624*/ 	.short	0x010a
        /*0626*/ 	.byte	0xff
	.zero		1


	//   ....[84]....
        /*0628*/ 	.word	0x00002560
        /*062c*/ 	.word	0x00000000
        /*0630*/ 	.word	0x00000000
        /*0634*/ 	.short	0x0101
        /*0636*/ 	.byte	0xff
	.zero		1


	//   ....[85]....
        /*0638*/ 	.word	0x00002b00
        /*063c*/ 	.word	0x000000ff
        /*0640*/ 	.word	0x00000000
        /*0644*/ 	.short	0x010a
        /*0646*/ 	.byte	0x04
	.zero		1


	//   ....[86]....
        /*0648*/ 	.word	0x00002b90
        /*064c*/ 	.word	0x000000ff
        /*0650*/ 	.word	0x00000000
        /*0654*/ 	.short	0x010a
        /*0656*/ 	.byte	0x05
	.zero		1


	//   ....[87]....
        /*0658*/ 	.word	0x00002c20
        /*065c*/ 	.word	0x000000ff
        /*0660*/ 	.word	0x00000000
        /*0664*/ 	.short	0x010a
        /*0666*/ 	.byte	0x05
	.zero		1


	//   ....[88]....
        /*0668*/ 	.word	0x00002cb0
        /*066c*/ 	.word	0x000000ff
        /*0670*/ 	.word	0x00000000
        /*0674*/ 	.short	0x010a
        /*0676*/ 	.byte	0x05
	.zero		1


	//   ....[89]....
        /*0678*/ 	.word	0x00002d40
        /*067c*/ 	.word	0x000000ff
        /*0680*/ 	.word	0x00000000
        /*0684*/ 	.short	0x010a
        /*0686*/ 	.byte	0x05
	.zero		1


	//   ....[90]....
        /*0688*/ 	.word	0x00002dd0
        /*068c*/ 	.word	0x000000ff
        /*0690*/ 	.word	0x00000000
        /*0694*/ 	.short	0x010a
        /*0696*/ 	.byte	0x05
	.zero		1


	//   ....[91]....
        /*0698*/ 	.word	0x00002e60
        /*069c*/ 	.word	0x000000ff
        /*06a0*/ 	.word	0x00000000
        /*06a4*/ 	.short	0x010a
        /*06a6*/ 	.byte	0x05
	.zero		1


	//   ....[92]....
        /*06a8*/ 	.word	0x00002ef0
        /*06ac*/ 	.word	0x000000ff
        /*06b0*/ 	.word	0x00000000
        /*06b4*/ 	.short	0x010a
        /*06b6*/ 	.byte	0x05
	.zero		1


	//   ....[93]....
        /*06b8*/ 	.word	0x00002f80
        /*06bc*/ 	.word	0x000000ff
        /*06c0*/ 	.word	0x00000000
        /*06c4*/ 	.short	0x010a
        /*06c6*/ 	.byte	0x05
	.zero		1


	//   ....[94]....
        /*06c8*/ 	.word	0x00003010
        /*06cc*/ 	.word	0x000000ff
        /*06d0*/ 	.word	0x00000000
        /*06d4*/ 	.short	0x010a
        /*06d6*/ 	.byte	0x05
	.zero		1


	//   ....[95]....
        /*06d8*/ 	.word	0x000030a0
        /*06dc*/ 	.word	0x000000ff
        /*06e0*/ 	.word	0x00000000
        /*06e4*/ 	.short	0x010a
        /*06e6*/ 	.byte	0x05
	.zero		1


	//   ....[96]....
        /*06e8*/ 	.word	0x00003130
        /*06ec*/ 	.word	0x000000ff
        /*06f0*/ 	.word	0x00000000
        /*06f4*/ 	.short	0x010a
        /*06f6*/ 	.byte	0x05
	.zero		1


	//   ....[97]....
        /*06f8*/ 	.word	0x000031c0
        /*06fc*/ 	.word	0x000000ff
        /*0700*/ 	.word	0x00000000
        /*0704*/ 	.short	0x010a
        /*0706*/ 	.byte	0x05
	.zero		1


	//   ....[98]....
        /*0708*/ 	.word	0x00003250
        /*070c*/ 	.word	0x000000ff
        /*0710*/ 	.word	0x00000000
        /*0714*/ 	.short	0x010a
        /*0716*/ 	.byte	0x05
	.zero		1


	//   ....[99]....
        /*0718*/ 	.word	0x000032e0
        /*071c*/ 	.word	0x000000ff
        /*0720*/ 	.word	0x00000000
        /*0724*/ 	.short	0x010a
        /*0726*/ 	.byte	0x05
	.zero		1


	//   ....[100]....
        /*0728*/ 	.word	0x00003370
        /*072c*/ 	.word	0x000000ff
        /*0730*/ 	.word	0x00000000
        /*0734*/ 	.short	0x010a
        /*0736*/ 	.byte	0x05
	.zero		1


	//   ....[101]....
        /*0738*/ 	.word	0x00003400
        /*073c*/ 	.word	0x000000ff
        /*0740*/ 	.word	0x00000000
        /*0744*/ 	.short	0x010a
        /*0746*/ 	.byte	0x05
	.zero		1


	//   ....[102]....
        /*0748*/ 	.word	0x00003490
        /*074c*/ 	.word	0x000000ff
        /*0750*/ 	.word	0x00000000
        /*0754*/ 	.short	0x010a
        /*0756*/ 	.byte	0x05
	.zero		1


	//   ....[103]....
        /*0758*/ 	.word	0x00003520
        /*075c*/ 	.word	0x000000ff
        /*0760*/ 	.word	0x00000000
        /*0764*/ 	.short	0x010a
        /*0766*/ 	.byte	0x05
	.zero		1


	//   ....[104]....
        /*0768*/ 	.word	0x000035b0
        /*076c*/ 	.word	0x000000ff
        /*0770*/ 	.word	0x00000000
        /*0774*/ 	.short	0x010a
        /*0776*/ 	.byte	0x05
	.zero		1


	//   ....[105]....
        /*0778*/ 	.word	0x00003640
        /*077c*/ 	.word	0x000000ff
        /*0780*/ 	.word	0x00000000
        /*0784*/ 	.short	0x010a
        /*0786*/ 	.byte	0x05
	.zero		1


	//   ....[106]....
        /*0788*/ 	.word	0x000036d0
        /*078c*/ 	.word	0x000000ff
        /*0790*/ 	.word	0x00000000
        /*0794*/ 	.short	0x010a
        /*0796*/ 	.byte	0x05
	.zero		1


	//   ....[107]....
        /*0798*/ 	.word	0x00003760
        /*079c*/ 	.word	0x000000ff
        /*07a0*/ 	.word	0x00000000
        /*07a4*/ 	.short	0x010a
        /*07a6*/ 	.byte	0x05
	.zero		1


	//   ....[108]....
        /*07a8*/ 	.word	0x000037f0
        /*07ac*/ 	.word	0x000000ff
        /*07b0*/ 	.word	0x00000000
        /*07b4*/ 	.short	0x010a
        /*07b6*/ 	.byte	0x05
	.zero		1


	//   ....[109]....
        /*07b8*/ 	.word	0x00003880
        /*07bc*/ 	.word	0x000000ff
        /*07c0*/ 	.word	0x00000000
        /*07c4*/ 	.short	0x010a
        /*07c6*/ 	.byte	0x05
	.zero		1


	//   ....[110]....
        /*07c8*/ 	.word	0x00003910
        /*07cc*/ 	.word	0x000000ff
        /*07d0*/ 	.word	0x00000000
        /*07d4*/ 	.short	0x010a
        /*07d6*/ 	.byte	0x05
	.zero		1


	//   ....[111]....
        /*07d8*/ 	.word	0x000039b0
        /*07dc*/ 	.word	0x00000000
        /*07e0*/ 	.word	0x00000000
        /*07e4*/ 	.short	0x010a
        /*07e6*/ 	.byte	0xff
	.zero		1


	//   ....[112]....
        /*07e8*/ 	.word	0x00003ad0
        /*07ec*/ 	.word	0x00000002
        /*07f0*/ 	.word	0x00000230
        /*07f4*/ 	.short	0x010a
        /*07f6*/ 	.byte	0xff
	.zero		1


	//   ....[113]....
        /*07f8*/ 	.word	0x00003b40
        /*07fc*/ 	.word	0x00000002
        /*0800*/ 	.word	0x00000000
        /*0804*/ 	.short	0x0101
        /*0806*/ 	.byte	0xff
	.zero		1


	//   ....[114]....
        /*0808*/ 	.word	0x00003b60
        /*080c*/ 	.word	0x000000ff
        /*0810*/ 	.word	0x000001e0
        /*0814*/ 	.short	0x010a
        /*0816*/ 	.byte	0x04
	.zero		1


	//   ....[115]....
        /*0818*/ 	.word	0x00003c80
        /*081c*/ 	.word	0x00000002
        /*0820*/ 	.word	0x000001d0
        /*0824*/ 	.short	0x010a
        /*0826*/ 	.byte	0xff
	.zero		1


	//   ....[116]....
        /*0828*/ 	.word	0x00003d80
        /*082c*/ 	.word	0x00000002
        /*0830*/ 	.word	0x00000000
        /*0834*/ 	.short	0x0101
        /*0836*/ 	.byte	0xff
	.zero		1


	//   ....[117]....
        /*0838*/ 	.word	0x00003e10
        /*083c*/ 	.word	0x000000ff
        /*0840*/ 	.word	0x000001e0
        /*0844*/ 	.short	0x0106
        /*0846*/ 	.byte	0x04
	.zero		1


	//   ....[118]....
        /*0848*/ 	.word	0x00003e30
        /*084c*/ 	.word	0x000000ff
        /*0850*/ 	.word	0x000001e0
        /*0854*/ 	.short	0x010a
        /*0856*/ 	.byte	0x04
	.zero		1


	//   ....[119]....
        /*0858*/ 	.word	0x00003ec0
        /*085c*/ 	.word	0x000000ff
        /*0860*/ 	.word	0x000001e0
        /*0864*/ 	.short	0x0106
        /*0866*/ 	.byte	0x07
	.zero		1


	//   ....[120]....
        /*0868*/ 	.word	0x00003f00
        /*086c*/ 	.word	0x00000000
        /*0870*/ 	.word	0x000001e0
        /*0874*/ 	.short	0x010a
        /*0876*/ 	.byte	0xff
	.zero		1


	//   ....[121]....
        /*0878*/ 	.word	0x00004410
        /*087c*/ 	.word	0x00000000
        /*0880*/ 	.word	0x000001d0
        /*0884*/ 	.short	0x010a
        /*0886*/ 	.byte	0xff
	.zero		1


	//   ....[122]....
        /*0888*/ 	.word	0x00004510
        /*088c*/ 	.word	0x00000003
        /*0890*/ 	.word	0x00000000
        /*0894*/ 	.short	0x0101
        /*0896*/ 	.byte	0xff
	.zero		1


	//   ....[123]....
        /*0898*/ 	.word	0x00004520
        /*089c*/ 	.word	0x000000ff
        /*08a0*/ 	.word	0x00000000
        /*08a4*/ 	.short	0x010a
        /*08a6*/ 	.byte	0x04
	.zero		1


	//   ....[124]....
        /*08a8*/ 	.word	0x000045a0
        /*08ac*/ 	.word	0x000000ff
        /*08b0*/ 	.word	0x00000210
        /*08b4*/ 	.short	0x010a
        /*08b6*/ 	.byte	0x17
	.zero		1


	//   ....[125]....
        /*08b8*/ 	.word	0x00004680
        /*08bc*/ 	.word	0x000000ff
        /*08c0*/ 	.word	0x00000000
        /*08c4*/ 	.short	0x010a
        /*08c6*/ 	.byte	0x05
	.zero		1


	//   ....[126]....
        /*08c8*/ 	.word	0x000047c0
        /*08cc*/ 	.word	0x000000ff
        /*08d0*/ 	.word	0x00000000
        /*08d4*/ 	.short	0x010a
        /*08d6*/ 	.byte	0x04
	.zero		1


	//   ....[127]....
        /*08d8*/ 	.word	0x000049b0
        /*08dc*/ 	.word	0x000000ff
        /*08e0*/ 	.word	0x00000000
        /*08e4*/ 	.short	0x010a
        /*08e6*/ 	.byte	0x04
	.zero		1


	//   ....[128]....
        /*08e8*/ 	.word	0x00004a40
        /*08ec*/ 	.word	0x000000ff
        /*08f0*/ 	.word	0x00000000
        /*08f4*/ 	.short	0x010a
        /*08f6*/ 	.byte	0x05
	.zero		1


	//   ....[129]....
        /*08f8*/ 	.word	0x00004ad0
        /*08fc*/ 	.word	0x000000ff
        /*0900*/ 	.word	0x00000000
        /*0904*/ 	.short	0x010a
        /*0906*/ 	.byte	0x05
	.zero		1


	//   ....[130]....
        /*0908*/ 	.word	0x00004b60
        /*090c*/ 	.word	0x000000ff
        /*0910*/ 	.word	0x00000000
        /*0914*/ 	.short	0x010a
        /*0916*/ 	.byte	0x04
	.zero		1


	//   ....[131]....
        /*0918*/ 	.word	0x00005000
        /*091c*/ 	.word	0x00000007
        /*0920*/ 	.word	0x000001d0
        /*0924*/ 	.short	0x010a
        /*0926*/ 	.byte	0xff
	.zero		1


	//   ....[132]....
        /*0928*/ 	.word	0x00005170
        /*092c*/ 	.word	0x00000000
        /*0930*/ 	.word	0x00000000
        /*0934*/ 	.short	0x0101
        /*0936*/ 	.byte	0xff
	.zero		1


	//   ....[133]....
        /*0938*/ 	.word	0x000055e0
        /*093c*/ 	.word	0x000000ff
        /*0940*/ 	.word	0x000001c8
        /*0944*/ 	.short	0x010a
        /*0946*/ 	.byte	0x11
	.zero		1


	//   ....[134]....
        /*0948*/ 	.word	0x00005760
        /*094c*/ 	.word	0x000000ff
        /*0950*/ 	.word	0x000001b8
        /*0954*/ 	.short	0x010a
        /*0956*/ 	.byte	0x11
	.zero		1


	//   ....[135]....
        /*0958*/ 	.word	0x00005970
        /*095c*/ 	.word	0x000000ff
        /*0960*/ 	.word	0x000001b0
        /*0964*/ 	.short	0x010b
        /*0966*/ 	.byte	0x11
	.zero		1


	//   ....[136]....
        /*0968*/ 	.word	0x00005980
        /*096c*/ 	.word	0x000000ff
        /*0970*/ 	.word	0x00000000
        /*0974*/ 	.short	0x0101
        /*0976*/ 	.byte	0x30
	.zero		1


	//   ....[137]....
        /*0978*/ 	.word	0x000059c0
        /*097c*/ 	.word	0x00000000
        /*0980*/ 	.word	0x000001b8
        /*0984*/ 	.short	0x010a
        /*0986*/ 	.byte	0xff
	.zero		1


	//   ....[138]....
        /*0988*/ 	.word	0x00005d00
        /*098c*/ 	.word	0x00000003
        /*0990*/ 	.word	0x000001d0
        /*0994*/ 	.short	0x010a
        /*0996*/ 	.byte	0xff
	.zero		1


	//   ....[139]....
        /*0998*/ 	.word	0x00005e80
        /*099c*/ 	.word	0x00000000
        /*09a0*/ 	.word	0x00000000
        /*09a4*/ 	.short	0x0101
        /*09a6*/ 	.byte	0xff
	.zero		1


	//   ....[140]....
        /*09a8*/ 	.word	0x000068e0
        /*09ac*/ 	.word	0x000000ff
        /*09b0*/ 	.word	0x000001b0
        /*09b4*/ 	.short	0x010a
        /*09b6*/ 	.byte	0x2c
	.zero		1


	//   ....[141]....
        /*09b8*/ 	.word	0x000068f0
        /*09bc*/ 	.word	0x00000016
        /*09c0*/ 	.word	0x000001f0
        /*09c4*/ 	.short	0x010a
        /*09c6*/ 	.byte	0xff
	.zero		1


	//   ....[142]....
        /*09c8*/ 	.word	0x00006aa0
        /*09cc*/ 	.word	0x000000ff
        /*09d0*/ 	.word	0x000001b0
        /*09d4*/ 	.short	0x010a
        /*09d6*/ 	.byte	0x2c
	.zero		1


	//   ....[143]....
        /*09d8*/ 	.word	0x00006b80
        /*09dc*/ 	.word	0x000000ff
        /*09e0*/ 	.word	0x00000000
        /*09e4*/ 	.short	0x0101
        /*09e6*/ 	.byte	0x04
	.zero		1


	//   ....[144]....
        /*09e8*/ 	.word	0x00006be0
        /*09ec*/ 	.word	0x00000016
        /*09f0*/ 	.word	0x000001f0
        /*09f4*/ 	.short	0x010a
        /*09f6*/ 	.byte	0xff
	.zero		1


	//   ....[145]....
        /*09f8*/ 	.word	0x00006f50
        /*09fc*/ 	.word	0x000000ff
        /*0a00*/ 	.word	0x00000000
        /*0a04*/ 	.short	0x0101
        /*0a06*/ 	.byte	0x04
	.zero		1


	//   ....[146]....
        /*0a08*/ 	.word	0x00007830
        /*0a0c*/ 	.word	0x00000000
        /*0a10*/ 	.word	0x00000240
        /*0a14*/ 	.short	0x010a
        /*0a16*/ 	.byte	0xff
	.zero		1


	//   ....[147]....
        /*0a18*/ 	.word	0x00007890
        /*0a1c*/ 	.word	0x00000000
        /*0a20*/ 	.word	0x000000d8
        /*0a24*/ 	.short	0x010a
        /*0a26*/ 	.byte	0xff
	.zero		1


	//   ....[148]....
        /*0a28*/ 	.word	0x000078f0
        /*0a2c*/ 	.word	0x00000000
        /*0a30*/ 	.word	0x000000d8
        /*0a34*/ 	.short	0x010a
        /*0a36*/ 	.byte	0xff
	.zero		1


	//   ....[149]....
        /*0a38*/ 	.word	0x00007940
        /*0a3c*/ 	.word	0x00000003
        /*0a40*/ 	.word	0x000001d0
        /*0a44*/ 	.short	0x010a
        /*0a46*/ 	.byte	0xff
	.zero		1


	//   ....[150]....
        /*0a48*/ 	.word	0x000079a0
        /*0a4c*/ 	.word	0x00000000
        /*0a50*/ 	.word	0x00000000
        /*0a54*/ 	.short	0x010a
        /*0a56*/ 	.byte	0xff
	.zero		1


	//   ....[151]....
        /*0a58*/ 	.word	0x00007a00
        /*0a5c*/ 	.word	0x00000000
        /*0a60*/ 	.word	0x00000000
        /*0a64*/ 	.short	0x010a
        /*0a66*/ 	.byte	0xff
	.zero		1


	//   ....[152]....
        /*0a68*/ 	.word	0x00007a60
        /*0a6c*/ 	.word	0x00000000
        /*0a70*/ 	.word	0x00000000
        /*0a74*/ 	.short	0x010a
        /*0a76*/ 	.byte	0xff
	.zero		1


	//   ....[153]....
        /*0a78*/ 	.word	0x00007ac0
        /*0a7c*/ 	.word	0x00000000
        /*0a80*/ 	.word	0x00000000
        /*0a84*/ 	.short	0x010a
        /*0a86*/ 	.byte	0xff
	.zero		1


	//   ....[154]....
        /*0a88*/ 	.word	0x00007b20
        /*0a8c*/ 	.word	0x00000000
        /*0a90*/ 	.word	0x00000000
        /*0a94*/ 	.short	0x010a
        /*0a96*/ 	.byte	0xff
	.zero		1


	//   ....[155]....
        /*0a98*/ 	.word	0x00007b80
        /*0a9c*/ 	.word	0x00000000
        /*0aa0*/ 	.word	0x00000000
        /*0aa4*/ 	.short	0x010a
        /*0aa6*/ 	.byte	0xff
	.zero		1


	//   ....[156]....
        /*0aa8*/ 	.word	0x00007be0
        /*0aac*/ 	.word	0x00000000
        /*0ab0*/ 	.word	0x00000000
        /*0ab4*/ 	.short	0x010a
        /*0ab6*/ 	.byte	0xff
	.zero		1


	//   ....[157]....
        /*0ab8*/ 	.word	0x00007c40
        /*0abc*/ 	.word	0x00000000
        /*0ac0*/ 	.word	0x00000000
        /*0ac4*/ 	.short	0x010a
        /*0ac6*/ 	.byte	0xff
	.zero		1


	//   ....[158]....
        /*0ac8*/ 	.word	0x00007ca0
        /*0acc*/ 	.word	0x00000000
        /*0ad0*/ 	.word	0x00000000
        /*0ad4*/ 	.short	0x010a
        /*0ad6*/ 	.byte	0xff
	.zero		1


	//   ....[159]....
        /*0ad8*/ 	.word	0x00007d00
        /*0adc*/ 	.word	0x00000000
        /*0ae0*/ 	.word	0x00000000
        /*0ae4*/ 	.short	0x010a
        /*0ae6*/ 	.byte	0xff
	.zero		1


	//   ....[160]....
        /*0ae8*/ 	.word	0x00007d60
        /*0aec*/ 	.word	0x00000000
        /*0af0*/ 	.word	0x00000000
        /*0af4*/ 	.short	0x010a
        /*0af6*/ 	.byte	0xff
	.zero		1


	//   ....[161]....
        /*0af8*/ 	.word	0x00007dc0
        /*0afc*/ 	.word	0x00000000
        /*0b00*/ 	.word	0x00000000
        /*0b04*/ 	.short	0x010a
        /*0b06*/ 	.byte	0xff
	.zero		1


	//   ....[162]....
        /*0b08*/ 	.word	0x00007e20
        /*0b0c*/ 	.word	0x00000000
        /*0b10*/ 	.word	0x00000000
        /*0b14*/ 	.short	0x010a
        /*0b16*/ 	.byte	0xff
	.zero		1


	//   ....[163]....
        /*0b18*/ 	.word	0x00007e80
        /*0b1c*/ 	.word	0x00000000
        /*0b20*/ 	.word	0x00000000
        /*0b24*/ 	.short	0x010a
        /*0b26*/ 	.byte	0xff
	.zero		1


	//   ....[164]....
        /*0b28*/ 	.word	0x00007ee0
        /*0b2c*/ 	.word	0x00000000
        /*0b30*/ 	.word	0x00000000
        /*0b34*/ 	.short	0x010a
        /*0b36*/ 	.byte	0xff
	.zero		1


	//   ....[165]....
        /*0b38*/ 	.word	0x00007f40
        /*0b3c*/ 	.word	0x00000000
        /*0b40*/ 	.word	0x00000000
        /*0b44*/ 	.short	0x010a
        /*0b46*/ 	.byte	0xff
	.zero		1


	//   ....[166]....
        /*0b48*/ 	.word	0x00007fa0
        /*0b4c*/ 	.word	0x00000000
        /*0b50*/ 	.word	0x00000000
        /*0b54*/ 	.short	0x010a
        /*0b56*/ 	.byte	0xff
	.zero		1


	//   ....[167]....
        /*0b58*/ 	.word	0x00008000
        /*0b5c*/ 	.word	0x00000000
        /*0b60*/ 	.word	0x00000000
        /*0b64*/ 	.short	0x010a
        /*0b66*/ 	.byte	0xff
	.zero		1


	//   ....[168]....
        /*0b68*/ 	.word	0x00008060
        /*0b6c*/ 	.word	0x00000000
        /*0b70*/ 	.word	0x00000000
        /*0b74*/ 	.short	0x010a
        /*0b76*/ 	.byte	0xff
	.zero		1


	//   ....[169]....
        /*0b78*/ 	.word	0x000080c0
        /*0b7c*/ 	.word	0x00000000
        /*0b80*/ 	.word	0x00000000
        /*0b84*/ 	.short	0x010a
        /*0b86*/ 	.byte	0xff
	.zero		1


	//   ....[170]....
        /*0b88*/ 	.word	0x00008120
        /*0b8c*/ 	.word	0x00000000
        /*0b90*/ 	.word	0x00000000
        /*0b94*/ 	.short	0x010a
        /*0b96*/ 	.byte	0xff
	.zero		1


	//   ....[171]....
        /*0b98*/ 	.word	0x00008180
        /*0b9c*/ 	.word	0x00000000
        /*0ba0*/ 	.word	0x00000000
        /*0ba4*/ 	.short	0x010a
        /*0ba6*/ 	.byte	0xff
	.zero		1


	//   ....[172]....
        /*0ba8*/ 	.word	0x000081e0
        /*0bac*/ 	.word	0x00000000
        /*0bb0*/ 	.word	0x00000000
        /*0bb4*/ 	.short	0x010a
        /*0bb6*/ 	.byte	0xff
	.zero		1


	//   ....[173]....
        /*0bb8*/ 	.word	0x00008240
        /*0bbc*/ 	.word	0x00000000
        /*0bc0*/ 	.word	0x00000000
        /*0bc4*/ 	.short	0x010a
        /*0bc6*/ 	.byte	0xff
	.zero		1


	//   ....[174]....
        /*0bc8*/ 	.word	0x000082a0
        /*0bcc*/ 	.word	0x00000000
        /*0bd0*/ 	.word	0x00000000
        /*0bd4*/ 	.short	0x010a
        /*0bd6*/ 	.byte	0xff
	.zero		1


	//   ....[175]....
        /*0bd8*/ 	.word	0x00008300
        /*0bdc*/ 	.word	0x00000000
        /*0be0*/ 	.word	0x00000000
        /*0be4*/ 	.short	0x010a
        /*0be6*/ 	.byte	0xff
	.zero		1


	//   ....[176]....
        /*0be8*/ 	.word	0x00008350
        /*0bec*/ 	.word	0x00000002
        /*0bf0*/ 	.word	0x00000230
        /*0bf4*/ 	.short	0x010a
        /*0bf6*/ 	.byte	0xff
	.zero		1


	//   ....[177]....
        /*0bf8*/ 	.word	0x000083b0
        /*0bfc*/ 	.word	0x00000002
        /*0c00*/ 	.word	0x000001e0
        /*0c04*/ 	.short	0x010a
        /*0c06*/ 	.byte	0xff
	.zero		1


	//   ....[178]....
        /*0c08*/ 	.word	0x00008400
        /*0c0c*/ 	.word	0x00000002
        /*0c10*/ 	.word	0x000001d0
        /*0c14*/ 	.short	0x010a
        /*0c16*/ 	.byte	0xff
	.zero		1


	//   ....[179]....
        /*0c18*/ 	.word	0x00008460
        /*0c1c*/ 	.word	0x00000000
        /*0c20*/ 	.word	0x000001e0
        /*0c24*/ 	.short	0x010a
        /*0c26*/ 	.byte	0xff
	.zero		1


	//   ....[180]....
        /*0c28*/ 	.word	0x000084b0
        /*0c2c*/ 	.word	0x00000000
        /*0c30*/ 	.word	0x000001d0
        /*0c34*/ 	.short	0x010a
        /*0c36*/ 	.byte	0xff
	.zero		1


	//   ....[181]....
        /*0c38*/ 	.word	0x00008510
        /*0c3c*/ 	.word	0x00000002
        /*0c40*/ 	.word	0x00000210
        /*0c44*/ 	.short	0x010a
        /*0c46*/ 	.byte	0xff
	.zero		1


	//   ....[182]....
        /*0c48*/ 	.word	0x00008570
        /*0c4c*/ 	.word	0x00000000
        /*0c50*/ 	.word	0x00000000
        /*0c54*/ 	.short	0x010a
        /*0c56*/ 	.byte	0xff
	.zero		1


	//   ....[183]....
        /*0c58*/ 	.word	0x000085d0
        /*0c5c*/ 	.word	0x00000000
        /*0c60*/ 	.word	0x00000000
        /*0c64*/ 	.short	0x010a
        /*0c66*/ 	.byte	0xff
	.zero		1


	//   ....[184]....
        /*0c68*/ 	.word	0x00008630
        /*0c6c*/ 	.word	0x00000000
        /*0c70*/ 	.word	0x00000000
        /*0c74*/ 	.short	0x010a
        /*0c76*/ 	.byte	0xff
	.zero		1


	//   ....[185]....
        /*0c78*/ 	.word	0x00008690
        /*0c7c*/ 	.word	0x00000000
        /*0c80*/ 	.word	0x00000000
        /*0c84*/ 	.short	0x010a
        /*0c86*/ 	.byte	0xff
	.zero		1


	//   ....[186]....
        /*0c88*/ 	.word	0x000086f0
        /*0c8c*/ 	.word	0x00000000
        /*0c90*/ 	.word	0x00000000
        /*0c94*/ 	.short	0x010a
        /*0c96*/ 	.byte	0xff
	.zero		1


	//   ....[187]....
        /*0c98*/ 	.word	0x00008740
        /*0c9c*/ 	.word	0x00000007
        /*0ca0*/ 	.word	0x000001d0
        /*0ca4*/ 	.short	0x010a
        /*0ca6*/ 	.byte	0xff
	.zero		1


	//   ....[188]....
        /*0ca8*/ 	.word	0x000087a0
        /*0cac*/ 	.word	0x00000000
        /*0cb0*/ 	.word	0x000001c8
        /*0cb4*/ 	.short	0x010a
        /*0cb6*/ 	.byte	0xff
	.zero		1


	//   ....[189]....
        /*0cb8*/ 	.word	0x00008800
        /*0cbc*/ 	.word	0x00000000
        /*0cc0*/ 	.word	0x000001b8
        /*0cc4*/ 	.short	0x010a
        /*0cc6*/ 	.byte	0xff
	.zero		1


	//   ....[190]....
        /*0cc8*/ 	.word	0x00008850
        /*0ccc*/ 	.word	0x00000003
        /*0cd0*/ 	.word	0x000001d0
        /*0cd4*/ 	.short	0x010a
        /*0cd6*/ 	.byte	0xff
	.zero		1


	//   ....[191]....
        /*0cd8*/ 	.word	0x000088b0
        /*0cdc*/ 	.word	0x00000000
        /*0ce0*/ 	.word	0x000001b0
        /*0ce4*/ 	.short	0x010a
        /*0ce6*/ 	.byte	0xff
	.zero		1


	//   ....[192]....
        /*0ce8*/ 	.word	0x00008900
        /*0cec*/ 	.word	0x00000016
        /*0cf0*/ 	.word	0x000001f0
        /*0cf4*/ 	.short	0x010a
        /*0cf6*/ 	.byte	0xff
	.zero		1


	//----- nvinfo : EIATTR_NUM_MBARRIERS
	.align		4
.L_47:
        /*0cf8*/ 	.byte	0x03, 0x38
        /*0cfa*/ 	.short	0x004a


	//----- nvinfo : EIATTR_EXIT_INSTR_OFFSETS
	.align		4
        /*0cfc*/ 	.byte	0x04, 0x1c
        /*0cfe*/ 	.short	(.L_49 - .L_48)


	//   ....[0]....
.L_48:
        /*0d00*/ 	.word	0x000039e0


	//   ....[1]....
        /*0d04*/ 	.word	0x00003ed0


	//   ....[2]....
        /*0d08*/ 	.word	0x00003f30


	//   ....[3]....
        /*0d0c*/ 	.word	0x00004dc0


	//   ....[4]....
        /*0d10*/ 	.word	0x000059f0


	//   ....[5]....
        /*0d14*/ 	.word	0x00005a30


	//   ....[6]....
        /*0d18*/ 	.word	0x00007820


	//----- nvinfo : EIATTR_MAX_THREADS
	.align		4
.L_49:
        /*0d1c*/ 	.byte	0x04, 0x05
        /*0d1e*/ 	.short	(.L_51 - .L_50)
.L_50:
        /*0d20*/ 	.word	0x00000100
        /*0d24*/ 	.word	0x00000001
        /*0d28*/ 	.word	0x00000001


	//----- nvinfo : EIATTR_CRS_STACK_SIZE
	.align		4
.L_51:
        /*0d2c*/ 	.byte	0x04, 0x1e
        /*0d2e*/ 	.short	(.L_53 - .L_52)
.L_52:
        /*0d30*/ 	.word	0x00000000


	//----- nvinfo : EIATTR_CBANK_PARAM_SIZE
	.align		4
.L_53:
        /*0d34*/ 	.byte	0x03, 0x19
        /*0d36*/ 	.short	0x0800


	//----- nvinfo : EIATTR_PARAM_CBANK
	.align		4
        /*0d38*/ 	.byte	0x04, 0x0a
        /*0d3a*/ 	.short	(.L_55 - .L_54)
	.align		4
.L_54:
        /*0d3c*/ 	.word	index@(.nv.constant0._ZN7cutlass13device_kernelINS_4gemm6kernel13GemmUniversalIN4cute5tupleIJiiiiEEENS1_10collective13CollectiveMmaINS1_35MainloopSm100TmaUmmaWarpSpecializedILi27ELi2ELi4ENS5_IJNS4_1CILi1EEENSA_ILi8EEESB_EEEEENS5_IJNSA_ILi64EEESF_SF_EEENS_12float_e4m3_tENS5_IJlSB_lEEESH_SI_NS4_8TiledMMAINS4_8MMA_AtomIJNS4_10MMA_TraitsINS4_19SM100_MMA_F8F6F4_SSEJSH_SH_fSF_SF_NS4_17integral_constantINS4_4UMMA5MajorELSP_0EEESQ_NSN_INSO_7ScaleInELSR_0EEESS_EEEEEENS4_6LayoutINS5_IJSB_SB_SB_EEENS5_IJNSA_ILi0EEESX_SX_EEEEENS5_IJNS4_10UnderscoreES10_S10_EEEEENS4_23SM90_TMA_LOAD_MULTICASTENS4_14ComposedLayoutINS4_7SwizzleILi2ELi4ELi3EEENS4_18smem_ptr_flag_bitsILi8EEENSV_INS5_IJSC_SF_EEENS5_IJSF_SB_EEEEEEEvNS4_8identityENS4_13SM90_TMA_LOADES1C_vS1D_EENS_8epilogue10collective18CollectiveEpilogueINS1G_23Sm100TmaWarpSpecializedILi1ELi1ELi32ELb0ELb0EEEJSG_NS5_IJNSV_ISF_SB_EES1L_EEESH_SI_SH_SI_NS1G_6fusion15FusionCallbacksIS1K_NS1N_17LinearCombinationISH_fSH_fLNS_15FloatRoundStyleE2EEESG_S1M_JEEENS4_5SM1004TMEM4LOAD26SM100_TMEM_LOAD_16dp32b32xES1E_S1C_NS4_39AutoVectorizingCopyWithAssumedAlignmentILi128EEENS4_14SM90_TMA_STOREES1C_S1Y_S1Y_EEEvvEEEEvNT_6ParamsE)
        /*0d40*/ 	.short	0x0380
        /*0d42*/ 	.short	0x0800


	//----- nvinfo : EIATTR_SW_WAR
	.align		4
.L_55:
        /*0d44*/ 	.byte	0x04, 0x36
        /*0d46*/ 	.short	(.L_57 - .L_56)
.L_56:
        /*0d48*/ 	.word	0x00000008
.L_57:


//--------------------- .nv.callgraph             --------------------------
	.section	.nv.callgraph,"",@"SHT_CUDA_CALLGRAPH"
	.align	4
	.sectionentsize	8
	.align		4
        /*0000*/ 	.word	0x00000000
	.align		4
        /*0004*/ 	.word	0xffffffff
	.align		4
        /*0008*/ 	.word	index@(_ZN7cutlass13device_kernelINS_4gemm6kernel13GemmUniversalIN4cute5tupleIJiiiiEEENS1_10collective13CollectiveMmaINS1_35MainloopSm100TmaUmmaWarpSpecializedILi27ELi2ELi4ENS5_IJNS4_1CILi1EEENSA_ILi8EEESB_EEEEENS5_IJNSA_ILi64EEESF_SF_EEENS_12float_e4m3_tENS5_IJlSB_lEEESH_SI_NS4_8TiledMMAINS4_8MMA_AtomIJNS4_10MMA_TraitsINS4_19SM100_MMA_F8F6F4_SSEJSH_SH_fSF_SF_NS4_17integral_constantINS4_4UMMA5MajorELSP_0EEESQ_NSN_INSO_7ScaleInELSR_0EEESS_EEEEEENS4_6LayoutINS5_IJSB_SB_SB_EEENS5_IJNSA_ILi0EEESX_SX_EEEEENS5_IJNS4_10UnderscoreES10_S10_EEEEENS4_23SM90_TMA_LOAD_MULTICASTENS4_14ComposedLayoutINS4_7SwizzleILi2ELi4ELi3EEENS4_18smem_ptr_flag_bitsILi8EEENSV_INS5_IJSC_SF_EEENS5_IJSF_SB_EEEEEEEvNS4_8identityENS4_13SM90_TMA_LOADES1C_vS1D_EENS_8epilogue10collective18CollectiveEpilogueINS1G_23Sm100TmaWarpSpecializedILi1ELi1ELi32ELb0ELb0EEEJSG_NS5_IJNSV_ISF_SB_EES1L_EEESH_SI_SH_SI_NS1G_6fusion15FusionCallbacksIS1K_NS1N_17LinearCombinationISH_fSH_fLNS_15FloatRoundStyleE2EEESG_S1M_JEEENS4_5SM1004TMEM4LOAD26SM100_TMEM_LOAD_16dp32b32xES1E_S1C_NS4_39AutoVectorizingCopyWithAssumedAlignmentILi128EEENS4_14SM90_TMA_STOREES1C_S1Y_S1Y_EEEvvEEEEvNT_6ParamsE)
	.align		4
        /*000c*/ 	.word	index@(__assertfail)
	.align		4
        /*0010*/ 	.word	0x00000000
	.align		4
        /*0014*/ 	.word	0xfffffffe
	.align		4
        /*0018*/ 	.word	0x00000000
	.align		4
        /*001c*/ 	.word	0xfffffffd
	.align		4
        /*0020*/ 	.word	0x00000000
	.align		4
        /*0024*/ 	.word	0xfffffffc


//--------------------- .nv.constant4             --------------------------
	.section	.nv.constant4,"a",@progbits
	.align	8
	.align		8
.nv.constant4:
        /*0000*/ 	.dword	__assertfail
	.align		8
        /*0008*/ 	.dword	__unnamed_1
	.align		8
        /*0010*/ 	.dword	__unnamed_2
	.align		8
        /*0018*/ 	.dword	_ZN40_INTERNAL_d0f96780_4_k_cu_424f719e_312794cuda3std3__45__cpo5beginE
	.align		8
        /*0020*/ 	.dword	_ZN40_INTERNAL_d0f96780_4_k_cu_424f719e_312794cuda3std3__45__cpo3endE
	.align		8
        /*0028*/ 	.dword	_ZN40_INTERNAL_d0f96780_4_k_cu_424f719e_312794cuda3std3__45__cpo6cbeginE
	.align		8
        /*0030*/ 	.dword	_ZN40_INTERNAL_d0f96780_4_k_cu_424f719e_312794cuda3std3__45__cpo4cendE
	.align		8
        /*0038*/ 	.dword	_ZN40_INTERNAL_d0f96780_4_k_cu_424f719e_312794cuda3std3__442_GLOBAL__N__d0f96780_4_k_cu_424f719e_312796ignoreE
	.align		8
        /*0040*/ 	.dword	_ZN40_INTERNAL_d0f96780_4_k_cu_424f719e_312794cuda3std3__419piecewise_constructE
	.align		8
        /*0048*/ 	.dword	_ZN40_INTERNAL_d0f96780_4_k_cu_424f719e_312794cuda3std3__48in_placeE
	.align		8
        /*0050*/ 	.dword	_ZN40_INTERNAL_d0f96780_4_k_cu_424f719e_312794cuda3std6ranges3__45__cpo4swapE
	.align		8
        /*0058*/ 	.dword	_ZN40_INTERNAL_d0f96780_4_k_cu_424f719e_312794cuda3std6ranges3__45__cpo9iter_moveE
	.align		8
        /*0060*/ 	.dword	_ZN40_INTERNAL_d0f96780_4_k_cu_424f719e_312794cute7productE
	.align		8
        /*0068*/ 	.dword	_ZN40_INTERNAL_d0f96780_4_k_cu_424f719e_312794cute1_E
	.align		8
        /*0070*/ 	.dword	$str$25
	.align		8
        /*0078*/ 	.dword	$str$26
	.align		8
        /*0080*/ 	.dword	$str$27
	.align		8
        /*0088*/ 	.dword	$str$28


//--------------------- .text._ZN7cutlass13device_kernelINS_4gemm6kernel13GemmUniversalIN4cute5tupleIJiiiiEEENS1_10collective13CollectiveMmaINS1_35MainloopSm100TmaUmmaWarpSpecializedILi27ELi2ELi4ENS5_IJNS4_1CILi1EEENSA_ILi8EEESB_EEEEENS5_IJNSA_ILi64EEESF_SF_EEENS_12float_e4m3_tENS5_IJlSB_lEEESH_SI_NS4_8TiledMMAINS4_8MMA_AtomIJNS4_10MMA_TraitsINS4_19SM100_MMA_F8F6F4_SSEJSH_SH_fSF_SF_NS4_17integral_constantINS4_4UMMA5MajorELSP_0EEESQ_NSN_INSO_7ScaleInELSR_0EEESS_EEEEEENS4_6LayoutINS5_IJSB_SB_SB_EEENS5_IJNSA_ILi0EEESX_SX_EEEEENS5_IJNS4_10UnderscoreES10_S10_EEEEENS4_23SM90_TMA_LOAD_MULTICASTENS4_14ComposedLayoutINS4_7SwizzleILi2ELi4ELi3EEENS4_18smem_ptr_flag_bitsILi8EEENSV_INS5_IJSC_SF_EEENS5_IJSF_SB_EEEEEEEvNS4_8identityENS4_13SM90_TMA_LOADES1C_vS1D_EENS_8epilogue10collective18CollectiveEpilogueINS1G_23Sm100TmaWarpSpecializedILi1ELi1ELi32ELb0ELb0EEEJSG_NS5_IJNSV_ISF_SB_EES1L_EEESH_SI_SH_SI_NS1G_6fusion15FusionCallbacksIS1K_NS1N_17LinearCombinationISH_fSH_fLNS_15FloatRoundStyleE2EEESG_S1M_JEEENS4_5SM1004TMEM4LOAD26SM100_TMEM_LOAD_16dp32b32xES1E_S1C_NS4_39AutoVectorizingCopyWithAssumedAlignmentILi128EEENS4_14SM90_TMA_STOREES1C_S1Y_S1Y_EEEvvEEEEvNT_6ParamsE --------------------------
	.section	.text._ZN7cutlass13device_kernelINS_4gemm6kernel13GemmUniversalIN4cute5tupleIJiiiiEEENS1_10collective13CollectiveMmaINS1_35MainloopSm100TmaUmmaWarpSpecializedILi27ELi2ELi4ENS5_IJNS4_1CILi1EEENSA_ILi8EEESB_EEEEENS5_IJNSA_ILi64EEESF_SF_EEENS_12float_e4m3_tENS5_IJlSB_lEEESH_SI_NS4_8TiledMMAINS4_8MMA_AtomIJNS4_10MMA_TraitsINS4_19SM100_MMA_F8F6F4_SSEJSH_SH_fSF_SF_NS4_17integral_constantINS4_4UMMA5MajorELSP_0EEESQ_NSN_INSO_7ScaleInELSR_0EEESS_EEEEEENS4_6LayoutINS5_IJSB_SB_SB_EEENS5_IJNSA_ILi0EEESX_SX_EEEEENS5_IJNS4_10UnderscoreES10_S10_EEEEENS4_23SM90_TMA_LOAD_MULTICASTENS4_14ComposedLayoutINS4_7SwizzleILi2ELi4ELi3EEENS4_18smem_ptr_flag_bitsILi8EEENSV_INS5_IJSC_SF_EEENS5_IJSF_SB_EEEEEEEvNS4_8identityENS4_13SM90_TMA_LOADES1C_vS1D_EENS_8epilogue10collective18CollectiveEpilogueINS1G_23Sm100TmaWarpSpecializedILi1ELi1ELi32ELb0ELb0EEEJSG_NS5_IJNSV_ISF_SB_EES1L_EEESH_SI_SH_SI_NS1G_6fusion15FusionCallbacksIS1K_NS1N_17LinearCombinationISH_fSH_fLNS_15FloatRoundStyleE2EEESG_S1M_JEEENS4_5SM1004TMEM4LOAD26SM100_TMEM_LOAD_16dp32b32xES1E_S1C_NS4_39AutoVectorizingCopyWithAssumedAlignmentILi128EEENS4_14SM90_TMA_STOREES1C_S1Y_S1Y_EEEvvEEEEvNT_6ParamsE,"ax",@progbits
	.align	128
.text._ZN7cutlass13device_kernelINS_4gemm6kernel13GemmUniversalIN4cute5tupleIJiiiiEEENS1_10collective13CollectiveMmaINS1_35MainloopSm100TmaUmmaWarpSpecializedILi27ELi2ELi4ENS5_IJNS4_1CILi1EEENSA_ILi8EEESB_EEEEENS5_IJNSA_ILi64EEESF_SF_EEENS_12float_e4m3_tENS5_IJlSB_lEEESH_SI_NS4_8TiledMMAINS4_8MMA_AtomIJNS4_10MMA_TraitsINS4_19SM100_MMA_F8F6F4_SSEJSH_SH_fSF_SF_NS4_17integral_constantINS4_4UMMA5MajorELSP_0EEESQ_NSN_INSO_7ScaleInELSR_0EEESS_EEEEEENS4_6LayoutINS5_IJSB_SB_SB_EEENS5_IJNSA_ILi0EEESX_SX_EEEEENS5_IJNS4_10UnderscoreES10_S10_EEEEENS4_23SM90_TMA_LOAD_MULTICASTENS4_14ComposedLayoutINS4_7SwizzleILi2ELi4ELi3EEENS4_18smem_ptr_flag_bitsILi8EEENSV_INS5_IJSC_SF_EEENS5_IJSF_SB_EEEEEEEvNS4_8identityENS4_13SM90_TMA_LOADES1C_vS1D_EENS_8epilogue10collective18CollectiveEpilogueINS1G_23Sm100TmaWarpSpecializedILi1ELi1ELi32ELb0ELb0EEEJSG_NS5_IJNSV_ISF_SB_EES1L_EEESH_SI_SH_SI_NS1G_6fusion15FusionCallbacksIS1K_NS1N_17LinearCombinationISH_fSH_fLNS_15FloatRoundStyleE2EEESG_S1M_JEEENS4_5SM1004TMEM4LOAD26SM100_TMEM_LOAD_16dp32b32xES1E_S1C_NS4_39AutoVectorizingCopyWithAssumedAlignmentILi128EEENS4_14SM90_TMA_STOREES1C_S1Y_S1Y_EEEvvEEEEvNT_6ParamsE:
        .type           _ZN7cutlass13device_kernelINS_4gemm6kernel13GemmUniversalIN4cute5tupleIJiiiiEEENS1_10collective13CollectiveMmaINS1_35MainloopSm100TmaUmmaWarpSpecializedILi27ELi2ELi4ENS5_IJNS4_1CILi1EEENSA_ILi8EEESB_EEEEENS5_IJNSA_ILi64EEESF_SF_EEENS_12float_e4m3_tENS5_IJlSB_lEEESH_SI_NS4_8TiledMMAINS4_8MMA_AtomIJNS4_10MMA_TraitsINS4_19SM100_MMA_F8F6F4_SSEJSH_SH_fSF_SF_NS4_17integral_constantINS4_4UMMA5MajorELSP_0EEESQ_NSN_INSO_7ScaleInELSR_0EEESS_EEEEEENS4_6LayoutINS5_IJSB_SB_SB_EEENS5_IJNSA_ILi0EEESX_SX_EEEEENS5_IJNS4_10UnderscoreES10_S10_EEEEENS4_23SM90_TMA_LOAD_MULTICASTENS4_14ComposedLayoutINS4_7SwizzleILi2ELi4ELi3EEENS4_18smem_ptr_flag_bitsILi8EEENSV_INS5_IJSC_SF_EEENS5_IJSF_SB_EEEEEEEvNS4_8identityENS4_13SM90_TMA_LOADES1C_vS1D_EENS_8epilogue10collective18CollectiveEpilogueINS1G_23Sm100TmaWarpSpecializedILi1ELi1ELi32ELb0ELb0EEEJSG_NS5_IJNSV_ISF_SB_EES1L_EEESH_SI_SH_SI_NS1G_6fusion15FusionCallbacksIS1K_NS1N_17LinearCombinationISH_fSH_fLNS_15FloatRoundStyleE2EEESG_S1M_JEEENS4_5SM1004TMEM4LOAD26SM100_TMEM_LOAD_16dp32b32xES1E_S1C_NS4_39AutoVectorizingCopyWithAssumedAlignmentILi128EEENS4_14SM90_TMA_STOREES1C_S1Y_S1Y_EEEvvEEEEvNT_6ParamsE,@function
        .size           _ZN7cutlass13device_kernelINS_4gemm6kernel13GemmUniversalIN4cute5tupleIJiiiiEEENS1_10collective13CollectiveMmaINS1_35MainloopSm100TmaUmmaWarpSpecializedILi27ELi2ELi4ENS5_IJNS4_1CILi1EEENSA_ILi8EEESB_EEEEENS5_IJNSA_ILi64EEESF_SF_EEENS_12float_e4m3_tENS5_IJlSB_lEEESH_SI_NS4_8TiledMMAINS4_8MMA_AtomIJNS4_10MMA_TraitsINS4_19SM100_MMA_F8F6F4_SSEJSH_SH_fSF_SF_NS4_17integral_constantINS4_4UMMA5MajorELSP_0EEESQ_NSN_INSO_7ScaleInELSR_0EEESS_EEEEEENS4_6LayoutINS5_IJSB_SB_SB_EEENS5_IJNSA_ILi0EEESX_SX_EEEEENS5_IJNS4_10UnderscoreES10_S10_EEEEENS4_23SM90_TMA_LOAD_MULTICASTENS4_14ComposedLayoutINS4_7SwizzleILi2ELi4ELi3EEENS4_18smem_ptr_flag_bitsILi8EEENSV_INS5_IJSC_SF_EEENS5_IJSF_SB_EEEEEEEvNS4_8identityENS4_13SM90_TMA_LOADES1C_vS1D_EENS_8epilogue10collective18CollectiveEpilogueINS1G_23Sm100TmaWarpSpecializedILi1ELi1ELi32ELb0ELb0EEEJSG_NS5_IJNSV_ISF_SB_EES1L_EEESH_SI_SH_SI_NS1G_6fusion15FusionCallbacksIS1K_NS1N_17LinearCombinationISH_fSH_fLNS_15FloatRoundStyleE2EEESG_S1M_JEEENS4_5SM1004TMEM4LOAD26SM100_TMEM_LOAD_16dp32b32xES1E_S1C_NS4_39AutoVectorizingCopyWithAssumedAlignmentILi128EEENS4_14SM90_TMA_STOREES1C_S1Y_S1Y_EEEvvEEEEvNT_6ParamsE,(.L_x_205 - _ZN7cutlass13device_kernelINS_4gemm6kernel13GemmUniversalIN4cute5tupleIJiiiiEEENS1_10collective13CollectiveMmaINS1_35MainloopSm100TmaUmmaWarpSpecializedILi27ELi2ELi4ENS5_IJNS4_1CILi1EEENSA_ILi8EEESB_EEEEENS5_IJNSA_ILi64EEESF_SF_EEENS_12float_e4m3_tENS5_IJlSB_lEEESH_SI_NS4_8TiledMMAINS4_8MMA_AtomIJNS4_10MMA_TraitsINS4_19SM100_MMA_F8F6F4_SSEJSH_SH_fSF_SF_NS4_17integral_constantINS4_4UMMA5MajorELSP_0EEESQ_NSN_INSO_7ScaleInELSR_0EEESS_EEEEEENS4_6LayoutINS5_IJSB_SB_SB_EEENS5_IJNSA_ILi0EEESX_SX_EEEEENS5_IJNS4_10UnderscoreES10_S10_EEEEENS4_23SM90_TMA_LOAD_MULTICASTENS4_14ComposedLayoutINS4_7SwizzleILi2ELi4ELi3EEENS4_18smem_ptr_flag_bitsILi8EEENSV_INS5_IJSC_SF_EEENS5_IJSF_SB_EEEEEEEvNS4_8identityENS4_13SM90_TMA_LOADES1C_vS1D_EENS_8epilogue10collective18CollectiveEpilogueINS1G_23Sm100TmaWarpSpecializedILi1ELi1ELi32ELb0ELb0EEEJSG_NS5_IJNSV_ISF_SB_EES1L_EEESH_SI_SH_SI_NS1G_6fusion15FusionCallbacksIS1K_NS1N_17LinearCombinationISH_fSH_fLNS_15FloatRoundStyleE2EEESG_S1M_JEEENS4_5SM1004TMEM4LOAD26SM100_TMEM_LOAD_16dp32b32xES1E_S1C_NS4_39AutoVectorizingCopyWithAssumedAlignmentILi128EEENS4_14SM90_TMA_STOREES1C_S1Y_S1Y_EEEvvEEEEvNT_6ParamsE)
        .other          _ZN7cutlass13device_kernelINS_4gemm6kernel13GemmUniversalIN4cute5tupleIJiiiiEEENS1_10collective13CollectiveMmaINS1_35MainloopSm100TmaUmmaWarpSpecializedILi27ELi2ELi4ENS5_IJNS4_1CILi1EEENSA_ILi8EEESB_EEEEENS5_IJNSA_ILi64EEESF_SF_EEENS_12float_e4m3_tENS5_IJlSB_lEEESH_SI_NS4_8TiledMMAINS4_8MMA_AtomIJNS4_10MMA_TraitsINS4_19SM100_MMA_F8F6F4_SSEJSH_SH_fSF_SF_NS4_17integral_constantINS4_4UMMA5MajorELSP_0EEESQ_NSN_INSO_7ScaleInELSR_0EEESS_EEEEEENS4_6LayoutINS5_IJSB_SB_SB_EEENS5_IJNSA_ILi0EEESX_SX_EEEEENS5_IJNS4_10UnderscoreES10_S10_EEEEENS4_23SM90_TMA_LOAD_MULTICASTENS4_14ComposedLayoutINS4_7SwizzleILi2ELi4ELi3EEENS4_18smem_ptr_flag_bitsILi8EEENSV_INS5_IJSC_SF_EEENS5_IJSF_SB_EEEEEEEvNS4_8identityENS4_13SM90_TMA_LOADES1C_vS1D_EENS_8epilogue10collective18CollectiveEpilogueINS1G_23Sm100TmaWarpSpecializedILi1ELi1ELi32ELb0ELb0EEEJSG_NS5_IJNSV_ISF_SB_EES1L_EEESH_SI_SH_SI_NS1G_6fusion15FusionCallbacksIS1K_NS1N_17LinearCombinationISH_fSH_fLNS_15FloatRoundStyleE2EEESG_S1M_JEEENS4_5SM1004TMEM4LOAD26SM100_TMEM_LOAD_16dp32b32xES1E_S1C_NS4_39AutoVectorizingCopyWithAssumedAlignmentILi128EEENS4_14SM90_TMA_STOREES1C_S1Y_S1Y_EEEvvEEEEvNT_6ParamsE,@"STO_CUDA_ENTRY STV_DEFAULT"
_ZN7cutlass13device_kernelINS_4gemm6kernel13GemmUniversalIN4cute5tupleIJiiiiEEENS1_10collective13CollectiveMmaINS1_35MainloopSm100TmaUmmaWarpSpecializedILi27ELi2ELi4ENS5_IJNS4_1CILi1EEENSA_ILi8EEESB_EEEEENS5_IJNSA_ILi64EEESF_SF_EEENS_12float_e4m3_tENS5_IJlSB_lEEESH_SI_NS4_8TiledMMAINS4_8MMA_AtomIJNS4_10MMA_TraitsINS4_19SM100_MMA_F8F6F4_SSEJSH_SH_fSF_SF_NS4_17integral_constantINS4_4UMMA5MajorELSP_0EEESQ_NSN_INSO_7ScaleInELSR_0EEESS_EEEEEENS4_6LayoutINS5_IJSB_SB_SB_EEENS5_IJNSA_ILi0EEESX_SX_EEEEENS5_IJNS4_10UnderscoreES10_S10_EEEEENS4_23SM90_TMA_LOAD_MULTICASTENS4_14ComposedLayoutINS4_7SwizzleILi2ELi4ELi3EEENS4_18smem_ptr_flag_bitsILi8EEENSV_INS5_IJSC_SF_EEENS5_IJSF_SB_EEEEEEEvNS4_8identityENS4_13SM90_TMA_LOADES1C_vS1D_EENS_8epilogue10collective18CollectiveEpilogueINS1G_23Sm100TmaWarpSpecializedILi1ELi1ELi32ELb0ELb0EEEJSG_NS5_IJNSV_ISF_SB_EES1L_EEESH_SI_SH_SI_NS1G_6fusion15FusionCallbacksIS1K_NS1N_17LinearCombinationISH_fSH_fLNS_15FloatRoundStyleE2EEESG_S1M_JEEENS4_5SM1004TMEM4LOAD26SM100_TMEM_LOAD_16dp32b32xES1E_S1C_NS4_39AutoVectorizingCopyWithAssumedAlignmentILi128EEENS4_14SM90_TMA_STOREES1C_S1Y_S1Y_EEEvvEEEEvNT_6ParamsE:
[----:B------:R-:W1:Y:S01]  /*0000*/  LDC R1, c[0x0][0x37c] ;  /* 0x0000df00ff017b82 */ /* 0x000e620000000800 */
[----:B------:R-:W2:Y:S01]  /*0010*/  S2R R76, SR_TID.X ;  /* 0x00000000004c7919 */ /* 0x000ea20000002100 */
[----:B------:R-:W3:Y:S01]  /*0020*/  LDCU.64 UR8, c[0x0][0x890] ;  /* 0x00011200ff0877ac */ /* 0x000ee20008000a00 */
[----:B------:R-:W-:Y:S02]  /*0030*/  PRMT R79, RZ, 0x7610, R79 ;  /* 0x00007610ff4f7816 */ /* 0x000fe4000000004f */
[----:B------:R-:W-:Y:S01]  /*0040*/  ELECT P3, URZ, PT ;  /* 0x0000000000ff782f */ /* 0x000fe20003860000 */
[----:B---3--:R-:W-:-:S04]  /*0050*/  UISETP.NE.U32.AND UP0, UPT, UR8, URZ, UPT ;  /* 0x000000ff0800728c */ /* 0x008fc8000bf05070 */
[----:B------:R-:W-:Y:S01]  /*0060*/  UISETP.NE.AND.EX UP0, UPT, UR9, URZ, UPT, UP0 ;  /* 0x000000ff0900728c */ /* 0x000fe2000bf05300 */
[----:B--2---:R-:W-:-:S05]  /*0070*/  SHF.R.U32.HI R80, RZ, 0x5, R76 ;  /* 0x00000005ff507819 */ /* 0x004fca000001164c */
[----:B------:R-:W2:Y:S02]  /*0080*/  SHFL.IDX PT, R0, R80, RZ, 0x1f ;  /* 0x00001fff50007589 */ /* 0x000ea400000e0000 */
[----:B--2---:R-:W-:Y:S01]  /*0090*/  R2UR UR22, R0 ;  /* 0x00000000001672ca */ /* 0x004fe200000e0000 */
[----:B-1----:R-:W-:-:S14]  /*00a0*/  BRA.U UP0, `(.L_x_0) ;  /* 0x0000000100307547 */ /* 0x002fdc000b800000 */
[----:B------:R-:W1:Y:S02]  /*00b0*/  LDCU.64 UR4, c[0x0][0x888] ;  /* 0x00011100ff0477ac */ /* 0x000e640008000a00 */
[----:B-1----:R-:W-:-:S04]  /*00c0*/  UISETP.NE.U32.AND UP0, UPT, UR4, URZ, UPT ;  /* 0x000000ff0400728c */ /* 0x002fc8000bf05070 */
[----:B------:R-:W-:-:S09]  /*00d0*/  UISETP.NE.AND.EX UP0, UPT, UR5, URZ, UPT, UP0 ;  /* 0x000000ff0500728c */ /* 0x000fd2000bf05300 */
[----:B------:R-:W-:Y:S05]  /*00e0*/  BRA.U !UP0, `(.L_x_1) ;  /* 0x0000000108147547 */ /* 0x000fea000b800000 */
[----:B------:R-:W1:Y:S01]  /*00f0*/  LDC.64 R2, c[0x0][0x888] ;  /* 0x00022200ff027b82 */ /* 0x000e620000000a00 */
[----:B------:R-:W1:Y:S02]  /*0100*/  LDCU.64 UR4, c[0x0][0x358] ;  /* 0x00006b00ff0477ac */ /* 0x000e640008000a00 */
[----:B-1----:R1:W5:Y:S01]  /*0110*/  LDG.E R39, desc[UR4][R2.64] ;  /* 0x0000000402277981 */ /* 0x002362000c1e1900 */
[----:B------:R-:W-:Y:S01]  /*0120*/  HFMA2 R79, -RZ, RZ, 0, 5.9604644775390625e-08 ;  /* 0x00000001ff4f7431 */ /* 0x000fe200000001ff */
[----:B------:R-:W-:Y:S05]  /*0130*/  BRA `(.L_x_0) ;  /* 0x00000000000c7947 */ /* 0x000fea0003800000 */
.L_x_1:
[----:B------:R-:W1:Y:S01]  /*0140*/  LDCU UR4, c[0x0][0x880] ;  /* 0x00011000ff0477ac */ /* 0x000e620008000800 */
[----:B------:R-:W-:Y:S01]  /*0150*/  HFMA2 R79, -RZ, RZ, 0, 5.9604644775390625e-08 ;  /* 0x00000001ff4f7431 */ /* 0x000fe200000001ff */
[----:B-1----:R-:W-:-:S07]  /*0160*/  MOV R39, UR4 ;  /* 0x0000000400277c02 */ /* 0x002fce0008000f00 */
.L_x_0:
[----:B------:R-:W2:Y:S02]  /*0170*/  LDCU.64 UR4, c[0x0][0x8b0] ;  /* 0x00011600ff0477ac */ /* 0x000ea40008000a00 */
[----:B--2---:R-:W-:-:S04]  /*0180*/  UISETP.NE.U32.AND UP0, UPT, UR4, URZ, UPT ;  /* 0x000000ff0400728c */ /* 0x004fc8000bf05070 */
[----:B------:R-:W-:-:S09]  /*0190*/  UISETP.NE.AND.EX UP0, UPT, UR5, URZ, UPT, UP0 ;  /* 0x000000ff0500728c */ /* 0x000fd2000bf05300 */
[----:B------:R-:W-:Y:S05]  /*01a0*/  BRA.U UP0, `(.L_x_2) ;  /* 0x0000000100287547 */ /* 0x000fea000b800000 */
[----:B------:R-:W2:Y:S02]  /*01b0*/  LDCU.64 UR4, c[0x0][0x8a8] ;  /* 0x00011500ff0477ac */ /* 0x000ea40008000a00 */
[----:B--2---:R-:W-:-:S04]  /*01c0*/  UISETP.NE.U32.AND UP0, UPT, UR4, URZ, UPT ;  /* 0x000000ff0400728c */ /* 0x004fc8000bf05070 */
[----:B------:R-:W-:-:S09]  /*01d0*/  UISETP.NE.AND.EX UP0, UPT, UR5, URZ, UPT, UP0 ;  /* 0x000000ff0500728c */ /* 0x000fd2000bf05300 */
[----:B------:R-:W-:Y:S05]  /*01e0*/  BRA.U !UP0, `(.L_x_3) ;  /* 0x0000000108107547 */ /* 0x000fea000b800000 */
[----:B-1----:R-:W1:Y:S01]  /*01f0*/  LDC.64 R2, c[0x0][0x8a8] ;  /* 0x00022a00ff027b82 */ /* 0x002e620000000a00 */
[----:B------:R-:W1:Y:S02]  /*0200*/  LDCU.64 UR4, c[0x0][0x358] ;  /* 0x00006b00ff0477ac */ /* 0x000e640008000a00 */
[----:B-1----:R2:W5:Y:S01]  /*0210*/  LDG.E R38, desc[UR4][R2.64] ;  /* 0x0000000402267981 */ /* 0x002562000c1e1900 */
[----:B------:R-:W-:Y:S05]  /*0220*/  BRA `(.L_x_2) ;  /* 0x0000000000087947 */ /* 0x000fea0003800000 */
.L_x_3:
[----:B------:R-:W2:Y:S02]  /*0230*/  LDCU UR4, c[0x0][0x8a0] ;  /* 0x00011400ff0477ac */ /* 0x000ea40008000800 */
[----:B--2---:R-:W-:Y:S02]  /*0240*/  MOV R38, UR4 ;  /* 0x0000000400267c02 */ /* 0x004fe40008000f00 */
.L_x_2:
[----:B------:R-:W-:Y:S01]  /*0250*/  IMAD.U32 R0, RZ, RZ, UR22 ;  /* 0x00000016ff007e24 */ /* 0x000fe2000f8e00ff */
[----:B------:R-:W-:Y:S04]  /*0260*/  BSSY.RECONVERGENT B0, `(.L_x_4) ;  /* 0x000000c000007945 */ /* 0x000fe80003800200 */
[C---:B------:R-:W-:Y:S02]  /*0270*/  ISETP.NE.OR P1, PT, R0.reuse, 0x1, !P3 ;  /* 0x000000010000780c */ /* 0x040fe40005f25670 */
[----:B------:R-:W-:-:S11]  /*0280*/  ISETP.NE.OR P0, PT, R0, 0x3, !P3 ;  /* 0x000000030000780c */ /* 0x000fd60005f05670 */
[----:B------:R-:W-:Y:S05]  /*0290*/  @P1 BRA `(.L_x_5) ;  /* 0x0000000000201947 */ /* 0x000fea0003800000 */
[----:B------:R-:W3:Y:S02]  /*02a0*/  LDCU.64 UR4, c[0x0][0x348] ;  /* 0x00006900ff0477ac */ /* 0x000ee40008000a00 */
[----:B---3--:R-:W-:Y:S02]  /*02b0*/  UIADD3 UR6, UP1, UPT, UR4, 0x80, URZ ;  /* 0x0000008004067890 */ /* 0x008fe4000ff3e0ff */
[----:B------:R-:W-:Y:S02]  /*02c0*/  UIADD3 UR4, UP0, UPT, UR4, 0x180, URZ ;  /* 0x0000018004047890 */ /* 0x000fe4000ff1e0ff */
[----:B------:R-:W-:Y:S02]  /*02d0*/  UIADD3.X UR7, UPT, UPT, URZ, UR5, URZ, UP1, !UPT ;  /* 0x00000005ff077290 */ /* 0x000fe40008ffe4ff */
[----:B------:R-:W-:-:S07]  /*02e0*/  UIADD3.X UR5, UPT, UPT, URZ, UR5, URZ, UP0, !UPT ;  /* 0x00000005ff057290 */ /* 0x000fce00087fe4ff */
[----:B------:R3:W-:Y:S02]  /*02f0*/  UTMACCTL.PF [UR6] ;  /* 0x00000000060079b9 */ /* 0x0007e40008040000 */
[----:B------:R3:W-:Y:S02]  /*0300*/  UTMACCTL.PF [UR4] ;  /* 0x00000000040079b9 */ /* 0x0007e40008040000 */
[----:B---3--:R-:W-:Y:S01]  /*0310*/  NOP ;  /* 0x0000000000007918 */ /* 0x008fe20000000000 */
.L_x_5:
[----:B------:R-:W-:Y:S05]  /*0320*/  BSYNC.RECONVERGENT B0 ;  /* 0x0000000000007941 */ /* 0x000fea0003800200 */
.L_x_4:
[----:B------:R-:W-:Y:S04]  /*0330*/  BSSY.RECONVERGENT B0, `(.L_x_6) ;  /* 0x000000a000007945 */ /* 0x000fe80003800200 */
        /* <DEDUP_REMOVED lines=9> */
.L_x_7:
[----:B------:R-:W-:Y:S05]  /*03d0*/  BSYNC.RECONVERGENT B0 ;  /* 0x0000000000007941 */ /* 0x000fea0003800200 */
.L_x_6:
[----:B------:R-:W3:Y:S01]  /*03e0*/  LDCU.64 UR4, c[0x0][0x888] ;  /* 0x00011100ff0477ac */ /* 0x000ee20008000a00 */
[----:B------:R-:W-:Y:S02]  /*03f0*/  UISETP.EQ.U32.AND UP1, UPT, UR8, URZ, UPT ;  /* 0x000000ff0800728c */ /* 0x000fe4000bf22070 */
[----:B------:R-:W-:Y:S02]  /*0400*/  UPLOP3.LUT UP3, UPT, UPT, UPT, UPT, 0x80, 0x8 ;  /* 0x000000000008789c */ /* 0x000fe40003f6f070 */
[----:B---3--:R-:W-:-:S04]  /*0410*/  UISETP.NE.U32.AND UP0, UPT, UR4, URZ, UPT ;  /* 0x000000ff0400728c */ /* 0x008fc8000bf05070 */
[----:B------:R-:W-:-:S04]  /*0420*/  UISETP.NE.AND.EX UP0, UPT, UR5, URZ, UPT, UP0 ;  /* 0x000000ff0500728c */ /* 0x000fc8000bf05300 */
[----:B------:R-:W-:-:S04]  /*0430*/  UISETP.EQ.OR.EX UP2, UPT, UR9, URZ, !UP0, UP1 ;  /* 0x000000ff0900728c */ /* 0x000fc8000c742710 */
[----:B------:R-:W-:-:S05]  /*0440*/  UP2UR UR61, UPR, URZ, 0x4 ;  /* 0x00000004ff3d7883 */ /* 0x000fca0008000000 */
[----:B------:R-:W-:Y:S07]  /*0450*/  BRA.U !UP2, `(.L_x_8) ;  /* 0x000000010a207547 */ /* 0x000fee000b800000 */
[----:B------:R-:W-:Y:S01]  /*0460*/  UISETP.NE.U32.AND UP1, UPT, UR8, URZ, UPT ;  /* 0x000000ff0800728c */ /* 0x000fe2000bf25070 */
[----:B-----5:R-:W-:Y:S01]  /*0470*/  FSETP.NEU.AND P0, PT, R39, RZ, PT ;  /* 0x000000ff2700720b */ /* 0x020fe20003f0d000 */
[----:B------:R-:W-:Y:S02]  /*0480*/  USEL UR4, URZ, 0xffffffff, UP0 ;  /* 0xffffffffff047887 */ /* 0x000fe40008000000 */
[----:B------:R-:W-:-:S10]  /*0490*/  UISETP.NE.AND.EX UP1, UPT, UR9, URZ, UPT, UP1 ;  /* 0x000000ff0900728c */ /* 0x000fd4000bf25310 */
[----:B------:R-:W-:Y:S01]  /*04a0*/  VOTEU.ANY UP0, P0 ;  /* 0x0000000000ff7886 */ /* 0x000fe20000000100 */
[----:B------:R-:W-:-:S04]  /*04b0*/  @!UP1 USEL UR4, URZ, 0xffffffff, UP0 ;  /* 0xffffffffff049887 */ /* 0x000fc80008000000 */
[----:B------:R-:W-:-:S04]  /*04c0*/  ULOP3.LUT UR4, UR4, 0x1, URZ, 0xc0, !UPT ;  /* 0x0000000104047892 */ /* 0x000fc8000f8ec0ff */
[----:B------:R-:W-:-:S11]  /*04d0*/  UISETP.NE.U32.AND UP3, UPT, UR4, 0x1, UPT ;  /* 0x000000010400788c */ /* 0x000fd6000bf65070 */
.L_x_8:
[----:B-12---:R-:W1:Y:S01]  /*04e0*/  SHFL.IDX PT, R2, R80, RZ, 0x1f ;  /* 0x00001fff50027589 */ /* 0x006e6200000e0000 */
[----:B------:R-:W-:-:S04]  /*04f0*/  UISETP.NE.AND UP0, UPT, UR22, 0x2, UPT ;  /* 0x000000021600788c */ /* 0x000fc8000bf05270 */
[----:B------:R-:W-:Y:S01]  /*0500*/  USEL UR34, URZ, 0x1, UP0 ;  /* 0x00000001ff227887 */ /* 0x000fe20008000000 */
[----:B-1----:R-:W-:-:S13]  /*0510*/  ISETP.NE.AND P0, PT, R2, RZ, PT ;  /* 0x000000ff0200720c */ /* 0x002fda0003f05270 */
[----:B------:R-:W-:Y:S05]  /*0520*/  @P0 BRA `(.L_x_9) ;  /* 0x00000004001c0947 */ /* 0x000fea0003800000 */
[----:B------:R-:W-:Y:S01]  /*0530*/  ELECT P0, URZ, PT ;  /* 0x0000000000ff782f */ /* 0x000fe20003800000 */
[----:B------:R-:W-:-:S12]  /*0540*/  BSSY.RECONVERGENT B0, `(.L_x_9) ;  /* 0x0000045000007945 */ /* 0x000fd80003800200 */
[----:B------:R-:W-:Y:S05]  /*0550*/  @!P0 BRA `(.L_x_10) ;  /* 0x00000004000c8947 */ /* 0x000fea0003800000 */
[----:B------:R-:W1:Y:S01]  /*0560*/  S2UR UR4, SR_CgaCtaId ;  /* 0x00000000000479c3 */ /* 0x000e620000008800 */
[----:B------:R-:W-:Y:S01]  /*0570*/  UMOV UR5, 0x400 ;  /* 0x0000040000057882 */ /* 0x000fe20000000000 */
[----:B------:R-:W-:Y:S01]  /*0580*/  UMOV UR8, 0x1 ;  /* 0x0000000100087882 */ /* 0x000fe20000000000 */
[----:B------:R-:W-:Y:S01]  /*0590*/  UMOV UR6, 0x8 ;  /* 0x0000000800067882 */ /* 0x000fe20000000000 */
[----:B------:R-:W-:-:S04]  /*05a0*/  UIADD3 UR8, UPT, UPT, -UR8, 0x100000, URZ ;  /* 0x0010000008087890 */ /* 0x000fc8000fffe1ff */
[----:B------:R-:W-:Y:S02]  /*05b0*/  USHF.L.U32 UR9, UR8, 0xb, URZ ;  /* 0x0000000b08097899 */ /* 0x000fe400080006ff */
[----:B------:R-:W-:Y:S02]  /*05c0*/  USHF.L.U32 UR8, UR8, 0x1, URZ ;  /* 0x0000000108087899 */ /* 0x000fe400080006ff */
[----:B------:R-:W-:-:S04]  /*05d0*/  UIADD3 UR6, UPT, UPT, -UR6, 0x100000, URZ ;  /* 0x0010000006067890 */ /* 0x000fc8000fffe1ff */
[----:B------:R-:W-:Y:S02]  /*05e0*/  USHF.L.U32 UR7, UR6, 0xb, URZ ;  /* 0x0000000b06077899 */ /* 0x000fe400080006ff */
[----:B------:R-:W-:Y:S02]  /*05f0*/  USHF.L.U32 UR6, UR6, 0x1, URZ ;  /* 0x0000000106067899 */ /* 0x000fe400080006ff */
[----:B-1----:R-:W-:Y:S01]  /*0600*/  ULEA UR4, UR4, UR5, 0x18 ;  /* 0x0000000504047291 */ /* 0x002fe2000f8ec0ff */
[----:B------:R-:W1:Y:S11]  /*0610*/  FENCE.VIEW.ASYNC.S ;  /* 0x00000000000073c6 */ /* 0x000e760000000000 */
[----:B-1----:R1:W2:Y:S01]  /*0620*/  SYNCS.EXCH.64 URZ, [UR4], UR8 ;  /* 0x0000000804ff75b2 */ /* 0x0022a20008000100 */
[----:B------:R1:W3:Y:S01]  /*0630*/  SYNCS.EXCH.64 URZ, [UR4+0xd8], UR6 ;  /* 0x0000d80604ff75b2 */ /* 0x0002e20008000100 */
[----:B------:R1:W4:Y:S01]  /*0640*/  SYNCS.EXCH.64 URZ, [UR4+0x8], UR8 ;  /* 0x0000080804ff75b2 */ /* 0x0003220008000100 */
[----:B------:R1:W1:Y:S01]  /*0650*/  SYNCS.EXCH.64 URZ, [UR4+0xe0], UR6 ;  /* 0x0000e00604ff75b2 */ /* 0x0002620008000100 */
        /* <DEDUP_REMOVED lines=50> */
[----:B--234-:R-:W-:Y:S01]  /*0980*/  NOP ;  /* 0x0000000000007918 */ /* 0x01cfe20000000000 */
.L_x_10:
[----:B-1----:R-:W-:Y:S05]  /*0990*/  BSYNC.RECONVERGENT B0 ;  /* 0x0000000000007941 */ /* 0x002fea0003800200 */
.L_x_9:
[----:B------:R-:W1:Y:S01]  /*09a0*/  SHFL.IDX PT, R2, R80, RZ, 0x1f ;  /* 0x00001fff50027589 */ /* 0x000e6200000e0000 */
[----:B------:R-:W-:Y:S01]  /*09b0*/  NOP ;  /* 0x0000000000007918 */ /* 0x000fe20000000000 */
[----:B-1----:R-:W-:-:S13]  /*09c0*/  ISETP.NE.AND P0, PT, R2, 0x1, PT ;  /* 0x000000010200780c */ /* 0x002fda0003f05270 */
[----:B------:R-:W-:Y:S05]  /*09d0*/  @P0 BRA `(.L_x_11) ;  /* 0x0000000000400947 */ /* 0x000fea0003800000 */
        /* <DEDUP_REMOVED lines=9> */
[----:B------:R-:W-:Y:S01]  /*0a70*/  USHF.L.U32 UR6, UR6, 0x1, URZ ;  /* 0x0000000106067899 */ /* 0x000fe200080006ff */
[----:B------:R-:W-:Y:S01]  /*0a80*/  ELECT P0, URZ, PT ;  /* 0x0000000000ff782f */ /* 0x000fe20003800000 */
[----:B-1----:R-:W-:Y:S01]  /*0a90*/  ULEA UR4, UR4, UR5, 0x18 ;  /* 0x0000000504047291 */ /* 0x002fe2000f8ec0ff */
[----:B------:R-:W1:Y:S11]  /*0aa0*/  FENCE.VIEW.ASYNC.S ;  /* 0x00000000000073c6 */ /* 0x000e760000000000 */
[----:B-1----:R1:W2:Y:S01]  /*0ab0*/  SYNCS.EXCH.64 URZ, [UR4+0x1b0], UR8 ;  /* 0x0001b00804ff75b2 */ /* 0x0022a20008000100 */
[----:B------:R1:W3:Y:S01]  /*0ac0*/  SYNCS.EXCH.64 URZ, [UR4+0x1b8], UR6 ;  /* 0x0001b80604ff75b2 */ /* 0x0002e20008000100 */
[----:B------:R-:W-:Y:S01]  /*0ad0*/  NOP ;  /* 0x0000000000007918 */ /* 0x000fe20000000000 */
.L_x_11:
[----:B------:R-:W4:Y:S01]  /*0ae0*/  SHFL.IDX PT, R2, R80, RZ, 0x1f ;  /* 0x00001fff50027589 */ /* 0x000f2200000e0000 */
[----:B------:R-:W-:Y:S01]  /*0af0*/  NOP ;  /* 0x0000000000007918 */ /* 0x000fe20000000000 */
[----:B----4-:R-:W-:-:S13]  /*0b00*/  ISETP.NE.AND P0, PT, R2, 0x3, PT ;  /* 0x000000030200780c */ /* 0x010fda0003f05270 */
[----:B------:R-:W-:Y:S05]  /*0b10*/  @P0 BRA `(.L_x_12) ;  /* 0x0000000000300947 */ /* 0x000fea0003800000 */
[----:B-1----:R-:W1:Y:S01]  /*0b20*/  S2UR UR6, SR_CgaCtaId ;  /* 0x00000000000679c3 */ /* 0x002e620000008800 */
[----:B------:R-:W-:Y:S01]  /*0b30*/  UMOV UR4, 0x400 ;  /* 0x0000040000047882 */ /* 0x000fe20000000000 */
[----:B------:R-:W-:Y:S01]  /*0b40*/  UMOV UR5, 0x20 ;  /* 0x0000002000057882 */ /* 0x000fe20000000000 */
[----:B------:R-:W-:Y:S01]  /*0b50*/  ELECT P0, URZ, PT ;  /* 0x0000000000ff782f */ /* 0x000fe20003800000 */
[----:B-1----:R-:W-:Y:S02]  /*0b60*/  ULEA UR6, UR6, UR4, 0x18 ;  /* 0x0000000406067291 */ /* 0x002fe4000f8ec0ff */
[----:B------:R-:W-:-:S04]  /*0b70*/  UIADD3 UR4, UPT, UPT, -UR5, 0x100000, URZ ;  /* 0x0010000005047890 */ /* 0x000fc8000fffe1ff */
[----:B------:R-:W-:Y:S02]  /*0b80*/  USHF.L.U32 UR5, UR4, 0xb, URZ ;  /* 0x0000000b04057899 */ /* 0x000fe400080006ff */
[----:B------:R-:W-:Y:S01]  /*0b90*/  USHF.L.U32 UR4, UR4, 0x1, URZ ;  /* 0x0000000104047899 */ /* 0x000fe200080006ff */
[----:B------:R-:W1:Y:S11]  /*0ba0*/  FENCE.VIEW.ASYNC.S ;  /* 0x00000000000073c6 */ /* 0x000e760000000000 */
[----:B-1----:R4:W1:Y:S01]  /*0bb0*/  SYNCS.EXCH.64 URZ, [UR6+0x1c0], UR4 ;  /* 0x0001c00406ff75b2 */ /* 0x0028620008000100 */
[----:B------:R4:W1:Y:S02]  /*0bc0*/  SYNCS.EXCH.64 URZ, [UR6+0x1c8], UR4 ;  /* 0x0001c80406ff75b2 */ /* 0x0008640008000100 */
[----:B----4-:R-:W-:Y:S01]  /*0bd0*/  NOP ;  /* 0x0000000000007918 */ /* 0x010fe20000000000 */
.L_x_12:
[----:B------:R-:W4:Y:S01]  /*0be0*/  SHFL.IDX PT, R2, R80, RZ, 0x1f ;  /* 0x00001fff50027589 */ /* 0x000f2200000e0000 */
[----:B------:R-:W-:Y:S01]  /*0bf0*/  NOP ;  /* 0x0000000000007918 */ /* 0x000fe20000000000 */
[----:B----4-:R-:W-:-:S13]  /*0c00*/  ISETP.NE.AND P0, PT, R2, 0x4, PT ;  /* 0x000000040200780c */ /* 0x010fda0003f05270 */
[----:B------:R-:W-:Y:S05]  /*0c10*/  @P0 BRA `(.L_x_13) ;  /* 0x00000000004c0947 */ /* 0x000fea0003800000 */
[----:B-1----:R-:W1:Y:S01]  /*0c20*/  S2UR UR6, SR_CgaCtaId ;  /* 0x00000000000679c3 */ /* 0x002e620000008800 */
[----:B------:R-:W-:Y:S01]  /*0c30*/  UMOV UR4, 0x720 ;  /* 0x0000072000047882 */ /* 0x000fe20000000000 */
[----:B------:R-:W-:Y:S01]  /*0c40*/  UMOV UR5, 0x400 ;  /* 0x0000040000057882 */ /* 0x000fe20000000000 */
[----:B------:R-:W-:Y:S01]  /*0c50*/  USEL UR4, UR4, 0x620, UP3 ;  /* 0x0000062004047887 */ /* 0x000fe20009800000 */
[----:B------:R-:W-:Y:S01]  /*0c60*/  UMOV UR8, 0x1 ;  /* 0x0000000100087882 */ /* 0x000fe20000000000 */
[----:B------:R-:W-:Y:S01]  /*0c70*/  ELECT P0, URZ, PT ;  /* 0x0000000000ff782f */ /* 0x000fe20003800000 */
[----:B------:R-:W-:-:S04]  /*0c80*/  UIADD3 UR8, UPT, UPT, -UR8, 0x100000, URZ ;  /* 0x0010000008087890 */ /* 0x000fc8000fffe1ff */
[----:B------:R-:W-:Y:S02]  /*0c90*/  USHF.L.U32 UR9, UR8, 0xb, URZ ;  /* 0x0000000b08097899 */ /* 0x000fe400080006ff */
[----:B------:R-:W-:Y:S02]  /*0ca0*/  USHF.L.U32 UR8, UR8, 0x1, URZ ;  /* 0x0000000108087899 */ /* 0x000fe400080006ff */
[----:B-1----:R-:W-:Y:S02]  /*0cb0*/  ULEA UR6, UR6, UR5, 0x18 ;  /* 0x0000000506067291 */ /* 0x002fe4000f8ec0ff */
[----:B------:R-:W-:-:S04]  /*0cc0*/  UIADD3 UR4, UPT, UPT, -UR4, 0x100000, URZ ;  /* 0x0010000004047890 */ /* 0x000fc8000fffe1ff */
[----:B------:R-:W-:Y:S02]  /*0cd0*/  USHF.L.U32 UR5, UR4, 0xb, URZ ;  /* 0x0000000b04057899 */ /* 0x000fe400080006ff */
[----:B------:R-:W-:Y:S01]  /*0ce0*/  USHF.L.U32 UR4, UR4, 0x1, URZ ;  /* 0x0000000104047899 */ /* 0x000fe200080006ff */
[----:B------:R-:W1:Y:S03]  /*0cf0*/  FENCE.VIEW.ASYNC.S ;  /* 0x00000000000073c6 */ /* 0x000e660000000000 */
[----:B-1----:R4:W1:Y:S08]  /*0d00*/  SYNCS.EXCH.64 URZ, [UR6+0x1d0], UR8 ;  /* 0x0001d00806ff75b2 */ /* 0x0028700008000100 */
[----:B------:R4:W1:Y:S01]  /*0d10*/  SYNCS.EXCH.64 URZ, [UR6+0x1e0], UR4 ;  /* 0x0001e00406ff75b2 */ /* 0x0008620008000100 */
[----:B------:R4:W1:Y:S01]  /*0d20*/  SYNCS.EXCH.64 URZ, [UR6+0x1d8], UR8 ;  /* 0x0001d80806ff75b2 */ /* 0x0008620008000100 */
[----:B------:R4:W1:Y:S02]  /*0d30*/  SYNCS.EXCH.64 URZ, [UR6+0x1e8], UR4 ;  /* 0x0001e80406ff75b2 */ /* 0x0008640008000100 */
[----:B----4-:R-:W-:Y:S01]  /*0d40*/  NOP ;  /* 0x0000000000007918 */ /* 0x010fe20000000000 */
.L_x_13:
[----:B------:R-:W4:Y:S01]  /*0d50*/  SHFL.IDX PT, R2, R80, RZ, 0x1f ;  /* 0x00001fff50027589 */ /* 0x000f2200000e0000 */
[----:B------:R-:W-:Y:S01]  /*0d60*/  NOP ;  /* 0x0000000000007918 */ /* 0x000fe20000000000 */
[----:B----4-:R-:W-:-:S13]  /*0d70*/  ISETP.NE.AND P0, PT, R2, 0x5, PT ;  /* 0x000000050200780c */ /* 0x010fda0003f05270 */
[----:B------:R-:W-:Y:S05]  /*0d80*/  @P0 BRA `(.L_x_14) ;  /* 0x0000000000580947 */ /* 0x000fea0003800000 */
[----:B-1----:R-:W1:Y:S01]  /*0d90*/  S2UR UR4, SR_CgaCtaId ;  /* 0x00000000000479c3 */ /* 0x002e620000008800 */
        /* <DEDUP_REMOVED lines=12> */
[----:B-1----:R4:W1:Y:S01]  /*0e60*/  SYNCS.EXCH.64 URZ, [UR4+0x1f0], UR8 ;  /* 0x0001f00804ff75b2 */ /* 0x0028620008000100 */
[----:B------:R4:W1:Y:S01]  /*0e70*/  SYNCS.EXCH.64 URZ, [UR4+0x210], UR6 ;  /* 0x0002100604ff75b2 */ /* 0x0008620008000100 */
[----:B------:R4:W1:Y:S01]  /*0e80*/  SYNCS.EXCH.64 URZ, [UR4+0x1f8], UR8 ;  /* 0x0001f80804ff75b2 */ /* 0x0008620008000100 */
[----:B------:R4:W1:Y:S01]  /*0e90*/  SYNCS.EXCH.64 URZ, [UR4+0x218], UR6 ;  /* 0x0002180604ff75b2 */ /* 0x0008620008000100 */
[----:B------:R4:W1:Y:S01]  /*0ea0*/  SYNCS.EXCH.64 URZ, [UR4+0x200], UR8 ;  /* 0x0002000804ff75b2 */ /* 0x0008620008000100 */
[----:B------:R4:W1:Y:S01]  /*0eb0*/  SYNCS.EXCH.64 URZ, [UR4+0x220], UR6 ;  /* 0x0002200604ff75b2 */ /* 0x0008620008000100 */
[----:B------:R4:W1:Y:S01]  /*0ec0*/  SYNCS.EXCH.64 URZ, [UR4+0x208], UR8 ;  /* 0x0002080804ff75b2 */ /* 0x0008620008000100 */
[----:B------:R4:W1:Y:S02]  /*0ed0*/  SYNCS.EXCH.64 URZ, [UR4+0x228], UR6 ;  /* 0x0002280604ff75b2 */ /* 0x0008640008000100 */
[----:B----4-:R-:W-:Y:S01]  /*0ee0*/  NOP ;  /* 0x0000000000007918 */ /* 0x010fe20000000000 */
.L_x_14:
[----:B------:R-:W4:Y:S01]  /*0ef0*/  SHFL.IDX PT, R2, R80, RZ, 0x1f ;  /* 0x00001fff50027589 */ /* 0x000f2200000e0000 */
[----:B------:R-:W1:Y:S01]  /*0f00*/  S2UR UR48, SR_CgaCtaId ;  /* 0x00000000003079c3 */ /* 0x000e620000008800 */
[----:B------:R-:W-:Y:S01]  /*0f10*/  NOP ;  /* 0x0000000000007918 */ /* 0x000fe20000000000 */
[----:B----4-:R-:W-:-:S13]  /*0f20*/  ISETP.NE.AND P0, PT, R2, 0x3, PT ;  /* 0x000000030200780c */ /* 0x010fda0003f05270 */
[----:B-1----:R-:W-:Y:S05]  /*0f30*/  @P0 BRA `(.L_x_15) ;  /* 0x0000000000340947 */ /* 0x002fea0003800000 */
[----:B------:R-:W-:Y:S01]  /*0f40*/  UMOV UR4, 0x400 ;  /* 0x0000040000047882 */ /* 0x000fe20000000000 */
[----:B------:R-:W-:Y:S01]  /*0f50*/  UMOV UR6, 0x20 ;  /* 0x0000002000067882 */ /* 0x000fe20000000000 */
[----:B------:R-:W-:Y:S02]  /*0f60*/  ULEA UR4, UR48, UR4, 0x18 ;  /* 0x0000000430047291 */ /* 0x000fe4000f8ec0ff */
[----:B------:R-:W-:-:S04]  /*0f70*/  UIADD3 UR6, UPT, UPT, -UR6, 0x100000, URZ ;  /* 0x0010000006067890 */ /* 0x000fc8000fffe1ff */
[----:B------:R-:W-:Y:S02]  /*0f80*/  USHF.L.U32 UR7, UR6, 0xb, URZ ;  /* 0x0000000b06077899 */ /* 0x000fe400080006ff */
[----:B------:R-:W-:Y:S01]  /*0f90*/  USHF.L.U32 UR6, UR6, 0x1, URZ ;  /* 0x0000000106067899 */ /* 0x000fe200080006ff */
[----:B------:R-:W-:Y:S01]  /*0fa0*/  ELECT P0, URZ, PT ;  /* 0x0000000000ff782f */ /* 0x000fe20003800000 */
[----:B------:R-:W1:Y:S10]  /*0fb0*/  FENCE.VIEW.ASYNC.S ;  /* 0x00000000000073c6 */ /* 0x000e740000000000 */
[----:B-1----:R1:W4:Y:S01]  /*0fc0*/  SYNCS.EXCH.64 URZ, [UR4+0x230], UR6 ;  /* 0x0002300604ff75b2 */ /* 0x0023220008000100 */
[----:B------:R1:W1:Y:S01]  /*0fd0*/  SYNCS.EXCH.64 URZ, [UR4+0x240], UR6 ;  /* 0x0002400604ff75b2 */ /* 0x0002620008000100 */
[----:B------:R1:W1:Y:S01]  /*0fe0*/  SYNCS.EXCH.64 URZ, [UR4+0x238], UR6 ;  /* 0x0002380604ff75b2 */ /* 0x0002620008000100 */
[----:B------:R1:W1:Y:S01]  /*0ff0*/  SYNCS.EXCH.64 URZ, [UR4+0x248], UR6 ;  /* 0x0002480604ff75b2 */ /* 0x0002620008000100 */
[----:B------:R-:W-:Y:S01]  /*1000*/  NOP ;  /* 0x0000000000007918 */ /* 0x000fe20000000000 */
.L_x_15:
[----:B-1----:R-:W1:Y:S01]  /*1010*/  LDCU UR4, c[0x0][0x36c] ;  /* 0x00006d80ff0477ac */ /* 0x002e620008000800 */
[----:B------:R-:W-:Y:S01]  /*1020*/  ISETP.NE.OR P3, PT, R0, 0x2, !P3 ;  /* 0x000000020000780c */ /* 0x000fe20005f65670 */
[----:B------:R-:W-:Y:S01]  /*1030*/  NOP ;  /* 0x0000000000007918 */ /* 0x000fe20000000000 */
[----:B------:R-:W-:Y:S01]  /*1040*/  LOP3.LUT R0, R76, 0x1f, RZ, 0xc0, !PT ;  /* 0x0000001f4c007812 */ /* 0x000fe200078ec0ff */
[----:B------:R-:W-:Y:S02]  /*1050*/  UISETP.NE.AND UP4, UPT, UR22, URZ, UPT ;  /* 0x000000ff1600728c */ /* 0x000fe4000bf85270 */
[----:B-1----:R-:W-:-:S09]  /*1060*/  UISETP.EQ.U32.AND UP5, UPT, UR4, 0x1, UPT ;  /* 0x000000010400788c */ /* 0x002fd2000bfa2070 */
[----:B------:R-:W-:Y:S05]  /*1070*/  BRA.U !UP5, `(.L_x_16) ;  /* 0x000000010d087547 */ /* 0x000fea000b800000 */
[----:B--234-:R-:W-:Y:S01]  /*1080*/  UCGABAR_ARV ;  /* 0x00000000000079c7 */ /* 0x01cfe20008000000 */
[----:B------:R-:W-:Y:S05]  /*1090*/  BRA `(.L_x_17) ;  /* 0x0000000000047947 */ /* 0x000fea0003800000 */
.L_x_16:
[----:B--234-:R-:W-:Y:S01]  /*10a0*/  NOP ;  /* 0x0000000000007918 */ /* 0x01cfe20000000000 */
.L_x_17:
[----:B------:R-:W1:Y:S01]  /*10b0*/  S2UR UR7, SR_CTAID.X ;  /* 0x00000000000779c3 */ /* 0x000e620000002500 */
[----:B------:R-:W-:-:S05]  /*10c0*/  CS2R.32 R3, SR_CgaSize ;  /* 0x0000000000037805 */ /* 0x000fca0000008a00 */
[----:B------:R-:W-:-:S05]  /*10d0*/  IMAD R3, R3, -0xa0, RZ ;  /* 0xffffff6003037824 */ /* 0x000fca00078e02ff */
[----:B------:R-:W-:-:S14]  /*10e0*/  R2UR UR5, R3 ;  /* 0x00000000030572ca */ /* 0x000fdc00000e0000 */
[----:B------:R-:W2:Y:S01]  /*10f0*/  LDCU UR5, c[0x0][UR5+0x2b0] ;  /* 0x00005600050577ac */ /* 0x000ea20008000800 */
[----:B------:R-:W-:-:S05]  /*1100*/  CS2R.32 R3, SR_CgaSize ;  /* 0x0000000000037805 */ /* 0x000fca0000008a00 */
[----:B------:R-:W-:-:S05]  /*1110*/  IMAD R3, R3, -0xa0, RZ ;  /* 0xffffff6003037824 */ /* 0x000fca00078e02ff */
[----:B------:R-:W-:-:S14]  /*1120*/  R2UR UR4, R3 ;  /* 0x00000000030472ca */ /* 0x000fdc00000e0000 */
[----:B------:R-:W3:Y:S01]  /*1130*/  LDCU UR4, c[0x0][UR4+0x2b4] ;  /* 0x00005680040477ac */ /* 0x000ee20008000800 */
[----:B------:R-:W4:Y:S01]  /*1140*/  S2UR UR8, SR_CTAID.Y ;  /* 0x00000000000879c3 */ /* 0x000f220000002600 */
[----:B------:R-:W3:Y:S01]  /*1150*/  LDCU UR23, c[0x0][0xb24] ;  /* 0x00016480ff1777ac */ /* 0x000ee20008000800 */
[----:B------:R-:W-:-:S05]  /*1160*/  CS2R.32 R3, SR_CgaSize ;  /* 0x0000000000037805 */ /* 0x000fca0000008a00 */
[----:B------:R-:W-:-:S05]  /*1170*/  IMAD R3, R3, -0xa0, RZ ;  /* 0xffffff6003037824 */ /* 0x000fca00078e02ff */
[----:B------:R-:W-:-:S14]  /*1180*/  R2UR UR60, R3 ;  /* 0x00000000033c72ca */ /* 0x000fdc00000e0000 */
[----:B------:R-:W3:Y:S01]  /*1190*/  LDCU UR60, c[0x0][UR60+0x2a0] ;  /* 0x000054003c3c77ac */ /* 0x000ee20008000800 */
[----:B------:R-:W1:Y:S01]  /*11a0*/  S2UR UR36, SR_CTAID.Z ;  /* 0x00000000002479c3 */ /* 0x000e620000002700 */
[----:B------:R-:W-:-:S05]  /*11b0*/  CS2R.32 R3, SR_CgaSize ;  /* 0x0000000000037805 */ /* 0x000fca0000008a00 */
[----:B------:R-:W-:-:S05]  /*11c0*/  IMAD R3, R3, -0xa0, RZ ;  /* 0xffffff6003037824 */ /* 0x000fca00078e02ff */
[----:B------:R-:W-:-:S14]  /*11d0*/  R2UR UR57, R3 ;  /* 0x00000000033972ca */ /* 0x000fdc00000e0000 */
[----:B------:R-:W3:Y:S01]  /*11e0*/  LDCU UR57, c[0x0][UR57+0x2a4] ;  /* 0x00005480393977ac */ /* 0x000ee20008000800 */
[----:B------:R-:W3:Y:S01]  /*11f0*/  LDCU UR40, c[0x0][0xb24] ;  /* 0x00016480ff2877ac */ /* 0x000ee20008000800 */
[----:B-1----:R-:W-:Y:S01]  /*1200*/  I2FP.F32.U32 R3, UR7 ;  /* 0x0000000700037c45 */ /* 0x002fe20008201000 */
[----:B------:R-:W1:Y:S04]  /*1210*/  LDCU UR26, c[0x0][0xb30] ;  /* 0x00016600ff1a77ac */ /* 0x000e680008000800 */
[----:B--2---:R-:W-:Y:S01]  /*1220*/  FMUL R3, R3, UR5 ;  /* 0x0000000503037c20 */ /* 0x004fe20008400000 */
[----:B------:R-:W-:Y:S01]  /*1230*/  USHF.L.U32 UR24, UR48, 0x9, URZ ;  /* 0x0000000930187899 */ /* 0x000fe200080006ff */
[----:B----4-:R-:W-:Y:S01]  /*1240*/  I2FP.F32.U32 R2, UR8 ;  /* 0x0000000800027c45 */ /* 0x010fe20008201000 */
[----:B---3--:R-:W-:-:S03]  /*1250*/  UISETP.GE.AND UP2, UPT, UR23, 0x1, UPT ;  /* 0x000000011700788c */ /* 0x008fc6000bf46270 */
[----:B------:R-:W2:Y:S01]  /*1260*/  F2I.U32.TRUNC.NTZ R3, R3 ;  /* 0x0000000300037305 */ /* 0x000ea2000020f000 */
[----:B------:R-:W-:Y:S01]  /*1270*/  UMOV UR46, UR7 ;  /* 0x00000007002e7c82 */ /* 0x000fe20008000000 */
[----:B------:R-:W-:Y:S01]  /*1280*/  FMUL R2, R2, UR4 ;  /* 0x0000000402027c20 */ /* 0x000fe20008400000 */
[----:B------:R-:W-:-:S05]  /*1290*/  UMOV UR45, UR8 ;  /* 0x00000008002d7c82 */ /* 0x000fca0008000000 */
[----:B------:R-:W3:Y:S01]  /*12a0*/  F2I.U32.TRUNC.NTZ R2, R2 ;  /* 0x0000000200027305 */ /* 0x000ee2000020f000 */
[----:B--2---:R-:W-:Y:S02]  /*12b0*/  R2UR UR4, R3 ;  /* 0x00000000030472ca */ /* 0x004fe400000e0000 */
[----:B---3--:R-:W-:Y:S02]  /*12c0*/  R2UR UR6, R2 ;  /* 0x00000000020672ca */ /* 0x008fe400000e0000 */
[----:B------:R-:W-:-:S09]  /*12d0*/  PRMT R2, RZ, 0x7610, R2 ;  /* 0x00007610ff027816 */ /* 0x000fd20000000002 */
[----:B------:R-:W-:-:S04]  /*12e0*/  UIADD3 UR5, UPT, UPT, -UR4, URZ, URZ ;  /* 0x000000ff04057290 */ /* 0x000fc8000fffe1ff */
[----:B------:R-:W-:Y:S02]  /*12f0*/  UIMAD UR60, UR60, UR5, UR7 ;  /* 0x000000053c3c72a4 */ /* 0x000fe4000f8e0207 */
[----:B------:R-:W-:-:S04]  /*1300*/  UIADD3 UR4, UPT, UPT, -UR6, URZ, URZ ;  /* 0x000000ff06047290 */ /* 0x000fc8000fffe1ff */
[----:B------:R-:W-:Y:S01]  /*1310*/  UIMAD UR57, UR57, UR4, UR8 ;  /* 0x00000004393972a4 */ /* 0x000fe2000f8e0208 */
[----:B-1----:R-:W-:Y:S11]  /*1320*/  BRA.U UP4, `(.L_x_18) ;  /* 0x0000000104787547 */ /* 0x002ff6000b800000 */
[----:B------:R-:W-:Y:S02]  /*1330*/  UISETP.NE.AND UP0, UPT, UR57, 0x1, UPT ;  /* 0x000000013900788c */ /* 0x000fe4000bf05270 */
[----:B------:R-:W-:Y:S02]  /*1340*/  UISETP.NE.AND UP1, UPT, UR57, 0x2, UPT ;  /* 0x000000023900788c */ /* 0x000fe4000bf25270 */
[----:B------:R-:W-:Y:S02]  /*1350*/  USEL UR5, URZ, 0x2, UP0 ;  /* 0x00000002ff057887 */ /* 0x000fe40008000000 */
[----:B------:R-:W-:Y:S02]  /*1360*/  UISETP.NE.AND UP0, UPT, UR57, 0x3, UPT ;  /* 0x000000033900788c */ /* 0x000fe4000bf05270 */
[----:B------:R-:W-:Y:S02]  /*1370*/  USEL UR4, URZ, 0x4, UP1 ;  /* 0x00000004ff047887 */ /* 0x000fe40008800000 */
[----:B------:R-:W-:-:S02]  /*1380*/  UISETP.NE.AND UP1, UPT, UR57, 0x4, UPT ;  /* 0x000000043900788c */ /* 0x000fc4000bf25270 */
[----:B------:R-:W-:Y:S02]  /*1390*/  USEL UR7, URZ, 0x8, UP0 ;  /* 0x00000008ff077887 */ /* 0x000fe40008000000 */
[----:B------:R-:W-:Y:S02]  /*13a0*/  UISETP.NE.AND UP0, UPT, UR57, 0x5, UPT ;  /* 0x000000053900788c */ /* 0x000fe4000bf05270 */
[----:B------:R-:W-:Y:S02]  /*13b0*/  USEL UR6, URZ, 0x10, UP1 ;  /* 0x00000010ff067887 */ /* 0x000fe40008800000 */
[----:B------:R-:W-:Y:S02]  /*13c0*/  UISETP.NE.AND UP1, UPT, UR57, 0x6, UPT ;  /* 0x000000063900788c */ /* 0x000fe4000bf25270 */
[----:B------:R-:W-:Y:S02]  /*13d0*/  USEL UR11, URZ, 0x20, UP0 ;  /* 0x00000020ff0b7887 */ /* 0x000fe40008000000 */
[----:B------:R-:W-:-:S02]  /*13e0*/  UISETP.NE.AND UP0, UPT, UR57, 0x7, UPT ;  /* 0x000000073900788c */ /* 0x000fc4000bf05270 */
[----:B------:R-:W-:Y:S02]  /*13f0*/  USEL UR12, URZ, 0x40, UP1 ;  /* 0x00000040ff0c7887 */ /* 0x000fe40008800000 */
[----:B------:R-:W-:Y:S02]  /*1400*/  UISETP.NE.AND UP1, UPT, UR57, URZ, UPT ;  /* 0x000000ff3900728c */ /* 0x000fe4000bf25270 */
[----:B------:R-:W-:Y:S02]  /*1410*/  USEL UR13, URZ, 0x80, UP0 ;  /* 0x00000080ff0d7887 */ /* 0x000fe40008000000 */
[----:B------:R-:W-:Y:S02]  /*1420*/  UISETP.NE.AND UP0, UPT, UR60, URZ, UPT ;  /* 0x000000ff3c00728c */ /* 0x000fe4000bf05270 */
[----:B------:R-:W-:Y:S02]  /*1430*/  UISETP.EQ.OR UP1, UPT, UR60, URZ, !UP1 ;  /* 0x000000ff3c00728c */ /* 0x000fe4000cf22670 */
[----:B------:R-:W-:-:S02]  /*1440*/  USEL UR9, UR5, 0x2, UP0 ;  /* 0x0000000205097887 */ /* 0x000fc40008000000 */
[----:B------:R-:W-:Y:S02]  /*1450*/  USEL UR4, UR4, 0x4, UP0 ;  /* 0x0000000404047887 */ /* 0x000fe40008000000 */
[----:B------:R-:W-:Y:S02]  /*1460*/  USEL UR5, URZ, 0x1, !UP1 ;  /* 0x00000001ff057887 */ /* 0x000fe4000c800000 */
[----:B------:R-:W-:Y:S02]  /*1470*/  USEL UR10, UR7, 0x8, UP0 ;  /* 0x00000008070a7887 */ /* 0x000fe40008000000 */
[----:B------:R-:W-:Y:S02]  /*1480*/  USEL UR8, UR6, 0x10, UP0 ;  /* 0x0000001006087887 */ /* 0x000fe40008000000 */
[----:B------:R-:W-:Y:S02]  /*1490*/  UIADD3 UR4, UPT, UPT, UR4, UR9, UR5 ;  /* 0x0000000904047290 */ /* 0x000fe4000fffe005 */
[----:B------:R-:W-:-:S02]  /*14a0*/  USEL UR7, UR11, 0x20, UP0 ;  /* 0x000000200b077887 */ /* 0x000fc40008000000 */
[----:B------:R-:W-:Y:S02]  /*14b0*/  USEL UR6, UR12, 0x40, UP0 ;  /* 0x000000400c067887 */ /* 0x000fe40008000000 */
[----:B------:R-:W-:Y:S02]  /*14c0*/  UIADD3 UR4, UPT, UPT, UR8, UR10, UR4 ;  /* 0x0000000a08047290 */ /* 0x000fe4000fffe004 */
[----:B------:R-:W-:Y:S02]  /*14d0*/  USEL UR5, UR13, 0x80, UP0 ;  /* 0x000000800d057887 */ /* 0x000fe40008000000 */
[----:B------:R-:W-:-:S04]  /*14e0*/  UIADD3 UR4, UPT, UPT, UR6, UR7, UR4 ;  /* 0x0000000706047290 */ /* 0x000fc8000fffe004 */
[----:B------:R-:W-:-:S06]  /*14f0*/  UIADD3 UR4, UPT, UPT, UR4, UR5, URZ ;  /* 0x0000000504047290 */ /* 0x000fcc000fffe0ff */
[----:B------:R-:W-:Y:S02]  /*1500*/  MOV R2, UR4 ;  /* 0x0000000400027c02 */ /* 0x000fe40008000f00 */
.L_x_18:
[----:B------:R-:W-:Y:S05]  /*1510*/  BRA.U !UP2, `(.L_x_19) ;  /* 0x000000010ad47547 */ /* 0x000fea000b800000 */
[----:B------:R-:W1:Y:S01]  /*1520*/  LDCU.128 UR12, c[0x0][0xb10] ;  /* 0x00016200ff0c77ac */ /* 0x000e620008000c00 */
[----:B------:R-:W2:Y:S01]  /*1530*/  LDCU UR6, c[0x0][0x370] ;  /* 0x00006e00ff0677ac */ /* 0x000ea20008000800 */
[----:B------:R-:W3:Y:S01]  /*1540*/  LDCU UR5, c[0x0][0x374] ;  /* 0x00006e80ff0577ac */ /* 0x000ee20008000800 */
[----:B------:R-:W4:Y:S01]  /*1550*/  LDCU UR25, c[0x0][0xb0c] ;  /* 0x00016180ff1977ac */ /* 0x000f220008000800 */
[----:B------:R-:W4:Y:S01]  /*1560*/  LDCU UR4, c[0x0][0xb20] ;  /* 0x00016400ff0477ac */ /* 0x000f220008000800 */
[----:B------:R-:W4:Y:S01]  /*1570*/  LDCU.64 UR8, c[0x0][0xb28] ;  /* 0x00016500ff0877ac */ /* 0x000f220008000a00 */
[----:B-1----:R-:W-:Y:S02]  /*1580*/  UISETP.NE.AND UP0, UPT, UR14, 0x1, UPT ;  /* 0x000000010e00788c */ /* 0x002fe4000bf05270 */
[----:B---3--:R-:W-:Y:S02]  /*1590*/  UIMAD.WIDE.U32 UR10, UR5, UR15, URZ ;  /* 0x0000000f050a72a5 */ /* 0x008fe4000f8e00ff */
[----:B--2---:R-:W-:-:S02]  /*15a0*/  UIMAD.WIDE.U32 UR18, UR6, UR12, URZ ;  /* 0x0000000c061272a5 */ /* 0x004fc4000f8e00ff */
[----:B----4-:R-:W-:Y:S02]  /*15b0*/  UISETP.NE.AND UP1, UPT, UR25, 0x1, UPT ;  /* 0x000000011900788c */ /* 0x010fe4000bf25270 */
[----:B------:R-:W-:Y:S01]  /*15c0*/  UISETP.NE.AND UP2, UPT, UR23, 0x1, UPT ;  /* 0x000000011700788c */ /* 0x000fe2000bf45270 */
[----:B------:R-:W-:Y:S02]  /*15d0*/  UMOV UR10, UR11 ;  /* 0x0000000b000a7c82 */ /* 0x000fe40008000000 */
[----:B------:R-:W-:Y:S01]  /*15e0*/  UMOV UR18, UR19 ;  /* 0x0000001300127c82 */ /* 0x000fe20008000000 */
[----:B------:R-:W-:Y:S02]  /*15f0*/  @UP0 USHF.R.U32.HI UR5, URZ, UR4, UR10 ;  /* 0x00000004ff050299 */ /* 0x000fe4000801160a */
[----:B------:R-:W-:Y:S02]  /*1600*/  UIMAD.WIDE.U32 UR20, UR45, UR15, URZ ;  /* 0x0000000f2d1472a5 */ /* 0x000fe4000f8e00ff */
[----:B------:R-:W-:-:S02]  /*1610*/  UIMAD.WIDE.U32 UR10, UR5, UR8, URZ ;  /* 0x00000008050a72a5 */ /* 0x000fc4000f8e00ff */
[----:B------:R-:W-:Y:S02]  /*1620*/  @UP1 USHF.R.U32.HI UR6, URZ, UR13, UR18 ;  /* 0x0000000dff061299 */ /* 0x000fe40008011612 */
[----:B------:R-:W-:Y:S02]  /*1630*/  UIMAD.WIDE.U32 UR16, UR46, UR12, URZ ;  /* 0x0000000c2e1072a5 */ /* 0x000fe4000f8e00ff */
[----:B------:R-:W-:Y:S01]  /*1640*/  UIMAD.WIDE.U32 UR18, UR6, UR8, URZ ;  /* 0x00000008061272a5 */ /* 0x000fe2000f8e00ff */
[----:B------:R-:W-:Y:S01]  /*1650*/  UMOV UR20, UR21 ;  /* 0x0000001500147c82 */ /* 0x000fe20008000000 */
[----:B------:R-:W-:Y:S01]  /*1660*/  UMOV UR10, UR11 ;  /* 0x0000000b000a7c82 */ /* 0x000fe20008000000 */
[----:B------:R-:W-:Y:S02]  /*1670*/  USHF.R.U32.HI UR20, URZ, UR4, UR20 ;  /* 0x00000004ff147299 */ /* 0x000fe40008011614 */
[----:B------:R-:W-:Y:S02]  /*1680*/  @UP2 USHF.R.U32.HI UR5, URZ, UR9, UR10 ;  /* 0x00000009ff052299 */ /* 0x000fe4000801160a */
[----:B------:R-:W-:Y:S01]  /*1690*/  UMOV UR7, UR19 ;  /* 0x0000001300077c82 */ /* 0x000fe20008000000 */
[----:B------:R-:W-:Y:S01]  /*16a0*/  UMOV UR16, UR17 ;  /* 0x0000001100107c82 */ /* 0x000fe20008000000 */
[----:B------:R-:W-:-:S02]  /*16b0*/  @UP2 USHF.R.U32.HI UR6, URZ, UR9, UR7 ;  /* 0x00000009ff062299 */ /* 0x000fc40008011607 */
[----:B------:R-:W-:Y:S02]  /*16c0*/  USHF.R.U32.HI UR13, URZ, UR13, UR16 ;  /* 0x0000000dff0d7299 */ /* 0x000fe40008011610 */
[----:B------:R-:W-:Y:S02]  /*16d0*/  USEL UR4, UR45, UR20, !UP0 ;  /* 0x000000142d047287 */ /* 0x000fe4000c000000 */
[----:B------:R-:W-:Y:S02]  /*16e0*/  UIMAD UR7, UR5, UR23, URZ ;  /* 0x00000017050772a4 */ /* 0x000fe4000f8e02ff */
[----:B------:R-:W-:Y:S02]  /*16f0*/  USEL UR5, UR46, UR13, !UP1 ;  /* 0x0000000d2e057287 */ /* 0x000fe4000c800000 */
[----:B------:R-:W-:Y:S02]  /*1700*/  UIMAD UR12, UR6, UR23, URZ ;  /* 0x00000017060c72a4 */ /* 0x000fe4000f8e02ff */
[----:B------:R-:W-:-:S02]  /*1710*/  UISETP.GE.AND UP0, UPT, UR4, UR7, UPT ;  /* 0x000000070400728c */ /* 0x000fc4000bf06270 */
[----:B------:R-:W-:Y:S02]  /*1720*/  UIMAD.WIDE.U32 UR10, UR4, UR8, URZ ;  /* 0x00000008040a72a5 */ /* 0x000fe4000f8e00ff */
[----:B------:R-:W-:Y:S02]  /*1730*/  UISETP.GE.OR UP0, UPT, UR5, UR12, UP0 ;  /* 0x0000000c0500728c */ /* 0x000fe40008706670 */
[----:B------:R-:W-:Y:S02]  /*1740*/  UIMAD.WIDE.U32 UR12, UR5, UR8, URZ ;  /* 0x00000008050c72a5 */ /* 0x000fe4000f8e00ff */
[----:B------:R-:W-:Y:S01]  /*1750*/  UIADD3 UR10, UPT, UPT, -UR4, URZ, URZ ;  /* 0x000000ff040a7290 */ /* 0x000fe2000fffe1ff */
[----:B------:R-:W-:Y:S01]  /*1760*/  UMOV UR8, UR11 ;  /* 0x0000000b00087c82 */ /* 0x000fe20008000000 */
[----:B------:R-:W-:Y:S02]  /*1770*/  UIADD3 UR11, UPT, UPT, -UR5, URZ, URZ ;  /* 0x000000ff050b7290 */ /* 0x000fe4000fffe1ff */
[----:B------:R-:W-:-:S03]  /*1780*/  USHF.R.U32.HI UR8, URZ, UR9, UR8 ;  /* 0x00000009ff087299 */ /* 0x000fc60008011608 */
[----:B------:R-:W-:Y:S01]  /*1790*/  @!UP0 UMOV UR7, UR13 ;  /* 0x0000000d00078c82 */ /* 0x000fe20008000000 */
[----:B------:R-:W-:Y:S02]  /*17a0*/  UIMAD UR45, UR14, UR10, UR45 ;  /* 0x0000000a0e2d72a4 */ /* 0x000fe4000f8e022d */
[----:B------:R-:W-:Y:S02]  /*17b0*/  USEL UR8, UR4, UR8, !UP2 ;  /* 0x0000000804087287 */ /* 0x000fe4000d000000 */
[----:B------:R-:W-:Y:S02]  /*17c0*/  @!UP0 USHF.R.U32.HI UR7, URZ, UR9, UR7 ;  /* 0x00000009ff078299 */ /* 0x000fe40008011607 */
[----:B------:R-:W-:Y:S02]  /*17d0*/  UIADD3 UR9, UPT, UPT, -UR8, URZ, URZ ;  /* 0x000000ff08097290 */ /* 0x000fe4000fffe1ff */
[----:B------:R-:W-:Y:S02]  /*17e0*/  @!UP0 USEL UR7, UR5, UR7, !UP2 ;  /* 0x0000000705078287 */ /* 0x000fe4000d000000 */
[----:B------:R-:W-:-:S02]  /*17f0*/  UIMAD UR9, UR23, UR9, UR4 ;  /* 0x00000009170972a4 */ /* 0x000fc4000f8e0204 */
[----:B------:R-:W-:Y:S02]  /*1800*/  @!UP0 UIADD3 UR8, UPT, UPT, UR8, -UR7, URZ ;  /* 0x8000000708088290 */ /* 0x000fe4000fffe0ff */
[----:B------:R-:W-:Y:S02]  /*1810*/  @!UP0 UIMAD UR6, UR9, UR6, UR7 ;  /* 0x00000006090682a4 */ /* 0x000fe4000f8e0207 */
[----:B------:R-:W-:Y:S02]  /*1820*/  @!UP0 UIMAD UR4, UR8, UR23, UR5 ;  /* 0x00000017080482a4 */ /* 0x000fe4000f8e0205 */
[----:B------:R-:W-:Y:S02]  /*1830*/  UIMAD UR46, UR25, UR11, UR46 ;  /* 0x0000000b192e72a4 */ /* 0x000fe4000f8e022e */
[----:B------:R-:W-:Y:S01]  /*1840*/  UIMAD UR45, UR4, UR14, UR45 ;  /* 0x0000000e042d72a4 */ /* 0x000fe2000f8e022d */
[----:B------:R-:W-:Y:S02]  /*1850*/  @!UP0 UMOV UR5, UR6 ;  /* 0x0000000600058c82 */ /* 0x000fe40008000000 */
[----:B------:R-:W-:-:S12]  /*1860*/  UIMAD UR46, UR5, UR25, UR46 ;  /* 0x00000019052e72a4 */ /* 0x000fd8000f8e022e */
.L_x_19:
[----:B------:R-:W-:Y:S02]  /*1870*/  UISETP.NE.AND UP1, UPT, UR26, 0x1, UPT ;  /* 0x000000011a00788c */ /* 0x000fe4000bf25270 */
[----:B------:R-:W-:Y:S02]  /*1880*/  UISETP.NE.AND UP0, UPT, UR22, 0x2, UPT ;  /* 0x000000021600788c */ /* 0x000fe4000bf05270 */
[----:B------:R-:W-:-:S05]  /*1890*/  ULOP3.LUT UR21, UR24, 0xe00, URZ, 0xc0, !UPT ;  /* 0x00000e0018157892 */ /* 0x000fca000f8ec0ff */
[----:B------:R-:W-:Y:S07]  /*18a0*/  BRA.U UP1, `(.L_x_20) ;  /* 0x0000000101447547 */ /* 0x000fee000b800000 */
[----:B------:R-:W1:Y:S01]  /*18b0*/  LDCU.128 UR8, c[0x0][0xb10] ;  /* 0x00016200ff0877ac */ /* 0x000e620008000c00 */
[----:B------:R-:W2:Y:S01]  /*18c0*/  LDCU UR12, c[0x0][0xb0c] ;  /* 0x00016180ff0c77ac */ /* 0x000ea20008000800 */
[----:B------:R-:W3:Y:S01]  /*18d0*/  LDCU UR13, c[0x0][0xb20] ;  /* 0x00016400ff0d77ac */ /* 0x000ee20008000800 */
[----:B-1----:R-:W-:Y:S02]  /*18e0*/  UIMAD.WIDE.U32 UR6, UR46, UR8, URZ ;  /* 0x000000082e0672a5 */ /* 0x002fe4000f8e00ff */
[----:B------:R-:W-:Y:S02]  /*18f0*/  UIMAD.WIDE.U32 UR4, UR45, UR11, URZ ;  /* 0x0000000b2d0472a5 */ /* 0x000fe4000f8e00ff */
[----:B--2---:R-:W-:Y:S02]  /*1900*/  UISETP.NE.AND UP2, UPT, UR12, 0x1, UPT ;  /* 0x000000010c00788c */ /* 0x004fe4000bf45270 */
[----:B------:R-:W-:Y:S01]  /*1910*/  UISETP.NE.AND UP1, UPT, UR10, 0x1, UPT ;  /* 0x000000010a00788c */ /* 0x000fe2000bf25270 */
[----:B------:R-:W-:-:S02]  /*1920*/  UMOV UR6, UR7 ;  /* 0x0000000700067c82 */ /* 0x000fc40008000000 */
[----:B------:R-:W-:Y:S01]  /*1930*/  UMOV UR4, UR5 ;  /* 0x0000000500047c82 */ /* 0x000fe20008000000 */
[----:B------:R-:W-:Y:S02]  /*1940*/  USHF.R.U32.HI UR6, URZ, UR9, UR6 ;  /* 0x00000009ff067299 */ /* 0x000fe40008011606 */
[----:B---3--:R-:W-:Y:S02]  /*1950*/  USHF.R.U32.HI UR4, URZ, UR13, UR4 ;  /* 0x0000000dff047299 */ /* 0x008fe40008011604 */
[----:B------:R-:W-:Y:S02]  /*1960*/  USEL UR5, UR46, UR6, !UP2 ;  /* 0x000000062e057287 */ /* 0x000fe4000d000000 */
[----:B------:R-:W-:-:S04]  /*1970*/  USEL UR4, UR45, UR4, !UP1 ;  /* 0x000000042d047287 */ /* 0x000fc8000c800000 */
[----:B------:R-:W-:Y:S02]  /*1980*/  UIADD3 UR6, UPT, UPT, UR5, -UR4, URZ ;  /* 0x8000000405067290 */ /* 0x000fe4000fffe0ff */
[----:B------:R-:W-:Y:S02]  /*1990*/  UIADD3 UR4, UPT, UPT, -UR5, UR4, URZ ;  /* 0x0000000405047290 */ /* 0x000fe4000fffe1ff */
[----:B------:R-:W-:Y:S02]  /*19a0*/  UIMAD UR45, UR6, UR10, UR45 ;  /* 0x0000000a062d72a4 */ /* 0x000fe4000f8e022d */
[----:B------:R-:W-:-:S12]  /*19b0*/  UIMAD UR46, UR4, UR12, UR46 ;  /* 0x0000000c042e72a4 */ /* 0x000fd8000f8e022e */
.L_x_20:
[----:B------:R-:W-:Y:S05]  /*19c0*/  BRA.U !UP5, `(.L_x_21) ;  /* 0x000000010d0c7547 */ /* 0x000fea000b800000 */
[----:B------:R-:W-:Y:S01]  /*19d0*/  UCGABAR_WAIT ;  /* 0x0000000000007dc7 */ /* 0x000fe20008000000 */
[----:B------:R-:W-:Y:S01]  /*19e0*/  CCTL.IVALL ;  /* 0x00000000ff00798f */ /* 0x000fe20002000000 */
[----:B------:R-:W-:Y:S05]  /*19f0*/  BRA `(.L_x_22) ;  /* 0x0000000000047947 */ /* 0x000fea0003800000 */
.L_x_21:
[----:B------:R-:W-:Y:S06]  /*1a00*/  BAR.SYNC.DEFER_BLOCKING 0x0 ;  /* 0x0000000000007b1d */ /* 0x000fec0000010000 */
.L_x_22:
[----:B------:R-:W-:Y:S05]  /*1a10*/  BRA.U UP0, `(.L_x_23) ;  /* 0x0000001d00f87547 */ /* 0x000fea000b800000 */
[----:B------:R-:W1:Y:S01]  /*1a20*/  LDCU UR6, c[0x0][0x38c] ;  /* 0x00007180ff0677ac */ /* 0x000e620008000800 */
[----:B------:R-:W-:Y:S01]  /*1a30*/  PLOP3.LUT P1, PT, PT, PT, UP3, 0x80, 0x8 ;  /* 0x000000000008781c */ /* 0x000fe20003f2f038 */
[----:B------:R-:W-:Y:S01]  /*1a40*/  IMAD.MOV.U32 R12, RZ, RZ, 0x1 ;  /* 0x00000001ff0c7424 */ /* 0x000fe200078e00ff */
[----:B------:R-:W-:Y:S01]  /*1a50*/  ISETP.EQ.OR P2, PT, R0, RZ, P3 ;  /* 0x000000ff0000720c */ /* 0x000fe20001f42670 */
[----:B------:R-:W-:Y:S01]  /*1a60*/  UISETP.NE.AND UP1, UPT, UR22, URZ, UPT ;  /* 0x000000ff1600728c */ /* 0x000fe2000bf25270 */
[----:B------:R-:W-:Y:S02]  /*1a70*/  PLOP3.LUT P1, PT, P1, PT, PT, 0x8, 0x80 ;  /* 0x000000000080781c */ /* 0x000fe40000f2e170 */
[----:B------:R-:W-:Y:S01]  /*1a80*/  CS2R R10, SRZ ;  /* 0x00000000000a7805 */ /* 0x000fe2000001ff00 */
[----:B------:R-:W-:Y:S01]  /*1a90*/  IMAD.MOV.U32 R9, RZ, RZ, RZ ;  /* 0x000000ffff097224 */ /* 0x000fe200078e00ff */
[----:B------:R-:W2:Y:S01]  /*1aa0*/  LDCU UR39, c[0x0][0x370] ;  /* 0x00006e00ff2777ac */ /* 0x000ea20008000800 */
[----:B------:R-:W-:Y:S01]  /*1ab0*/  IMAD.MOV.U32 R8, RZ, RZ, 0x1 ;  /* 0x00000001ff087424 */ /* 0x000fe200078e00ff */
[----:B------:R-:W3:Y:S01]  /*1ac0*/  LDCU.64 UR28, c[0x0][0x348] ;  /* 0x00006900ff1c77ac */ /* 0x000ee20008000a00 */
[----:B------:R-:W-:-:S02]  /*1ad0*/  USHF.R.U32.HI UR44, URZ, 0x6, UR21 ;  /* 0x00000006ff2c7899 */ /* 0x000fc40008011615 */
[----:B-1----:R-:W-:Y:S02]  /*1ae0*/  UIADD3 UR5, UPT, UPT, UR6, 0x3f, URZ ;  /* 0x0000003f06057890 */ /* 0x002fe4000fffe0ff */
[----:B------:R-:W-:Y:S02]  /*1af0*/  UIADD3 UR47, UPT, UPT, UR6, 0x7e, URZ ;  /* 0x0000007e062f7890 */ /* 0x000fe4000fffe0ff */
[----:B------:R-:W-:Y:S01]  /*1b00*/  USHF.R.S32.HI UR4, URZ, 0x1f, UR5 ;  /* 0x0000001fff047899 */ /* 0x000fe20008011405 */
[----:B------:R-:W1:Y:S03]  /*1b10*/  LDCU UR38, c[0x0][0x374] ;  /* 0x00006e80ff2677ac */ /* 0x000e660008000800 */
[----:B------:R-:W-:Y:S02]  /*1b20*/  ULEA.HI UR4, UR4, UR5, URZ, 0x6 ;  /* 0x0000000504047291 */ /* 0x000fe4000f8f30ff */
[----:B------:R-:W-:-:S02]  /*1b30*/  USEL UR25, UR34, 0x2, UP1 ;  /* 0x0000000222197887 */ /* 0x000fc40008800000 */
[----:B------:R-:W-:Y:S02]  /*1b40*/  USHF.R.S32.HI UR42, URZ, 0x6, UR4 ;  /* 0x00000006ff2a7899 */ /* 0x000fe40008011404 */
[----:B------:R-:W-:Y:S02]  /*1b50*/  UIADD3 UR4, UPT, UPT, UR6, -0x1, URZ ;  /* 0xffffffff06047890 */ /* 0x000fe4000fffe0ff */
[----:B------:R-:W-:Y:S02]  /*1b60*/  UISETP.LT.U32.AND UP0, UPT, UR42, 0x1b, UPT ;  /* 0x0000001b2a00788c */ /* 0x000fe4000bf01070 */
[----:B------:R-:W-:Y:S02]  /*1b70*/  UISETP.GE.U32.AND UP2, UPT, UR4, -0x7f, UPT ;  /* 0xffffff810400788c */ /* 0x000fe4000bf46070 */
[----:B------:R-:W-:Y:S01]  /*1b80*/  USEL UR41, UR42, 0x1b, UP0 ;  /* 0x0000001b2a297887 */ /* 0x000fe20008000000 */
[----:B------:R-:W-:-:S03]  /*1b90*/  UMOV UR5, URZ ;  /* 0x000000ff00057c82 */ /* 0x000fc60008000000 */
[----:B------:R-:W-:Y:S02]  /*1ba0*/  UIADD3 UR24, UPT, UPT, UR41, -0x1, URZ ;  /* 0xffffffff29187890 */ /* 0x000fe4000fffe0ff */
[----:B------:R-:W-:-:S03]  /*1bb0*/  UIADD3 UR43, UPT, UPT, UR42, -UR41, URZ ;  /* 0x800000292a2b7290 */ /* 0x000fc6000fffe0ff */
[----:B------:R-:W-:-:S04]  /*1bc0*/  @UP2 UIADD3 UR24, UPT, UPT, UR41, URZ, URZ ;  /* 0x000000ff29182290 */ /* 0x000fc8000fffe0ff */
[----:B-123--:R-:W-:-:S12]  /*1bd0*/  UIADD3 UR24, UPT, UPT, UR24, 0x1, URZ ;  /* 0x0000000118187890 */ /* 0x00efd8000fffe0ff */
.L_x_43:
[----:B------:R-:W-:Y:S01]  /*1be0*/  UISETP.NE.AND UP0, UPT, UR48, URZ, UPT ;  /* 0x000000ff3000728c */ /* 0x000fe2000bf05270 */
[----:B------:R-:W1:Y:S08]  /*1bf0*/  S2UR UR48, SR_CgaCtaId ;  /* 0x00000000003079c3 */ /* 0x000e700000008800 */
[----:B------:R-:W-:Y:S05]  /*1c00*/  BRA.U UP0, `(.L_x_24) ;  /* 0x0000000100347547 */ /* 0x000fea000b800000 */
[----:B------:R-:W2:Y:S01]  /*1c10*/  S2R R0, SR_CgaCtaId ;  /* 0x0000000000007919 */ /* 0x000ea20000008800 */
[----:B------:R-:W-:-:S04]  /*1c20*/  MOV R2, 0x400 ;  /* 0x0000040000027802 */ /* 0x000fc80000000f00 */
[----:B--2---:R-:W-:Y:S02]  /*1c30*/  LEA R0, R0, R2, 0x18 ;  /* 0x0000000200007211 */ /* 0x004fe400078ec0ff */
[----:B------:R-:W-:-:S03]  /*1c40*/  SHF.L.U32 R2, R8, 0x1f, RZ ;  /* 0x0000001f08027819 */ /* 0x000fc600000006ff */
[----:B------:R-:W-:-:S04]  /*1c50*/  IMAD R0, R9, 0x8, R0 ;  /* 0x0000000809007824 */ /* 0x000fc800078e0200 */
[----:B------:R-:W2:Y:S02]  /*1c60*/  SYNCS.PHASECHK.TRANS64.TRYWAIT P0, [R0+URZ+0x240], R2 ;  /* 0x00024002000075a7 */ /* 0x000ea400080011ff */
[----:B--2---:R-:W-:Y:S05]  /*1c70*/  @!P0 BRA `(.L_x_25) ;  /* 0x0000005800ec8947 */ /* 0x004fea0003800000 */
.L_x_126:
[----:B------:R-:W-:Y:S01]  /*1c80*/  VIADD R9, R9, 0x1 ;  /* 0x0000000109097836 */ /* 0x000fe20000000000 */
[----:B------:R2:W-:Y:S04]  /*1c90*/  SYNCS.ARRIVE.TRANS64.A1T0 RZ, [R0+URZ+0x230], RZ ;  /* 0x000230ff00ff79a7 */ /* 0x0005e800081000ff */
[----:B------:R-:W-:-:S04]  /*1ca0*/  ISETP.NE.AND P0, PT, R9, 0x2, PT ;  /* 0x000000020900780c */ /* 0x000fc80003f05270 */
[----:B------:R-:W-:Y:S02]  /*1cb0*/  SEL R9, R9, RZ, P0 ;  /* 0x000000ff09097207 */ /* 0x000fe40000000000 */
[----:B--2---:R-:W-:-:S04]  /*1cc0*/  SEL R0, RZ, 0x1, P0 ;  /* 0x00000001ff007807 */ /* 0x004fc80000000000 */
[----:B------:R-:W-:-:S07]  /*1cd0*/  LOP3.LUT R8, R8, R0, RZ, 0x3c, !PT ;  /* 0x0000000008087212 */ /* 0x000fce00078e3cff */
.L_x_24:
[----:B------:R-:W-:Y:S01]  /*1ce0*/  UMOV UR6, 0x400 ;  /* 0x0000040000067882 */ /* 0x000fe20000000000 */
[----:B------:R-:W-:Y:S01]  /*1cf0*/  SHF.L.U32 R0, R12, 0x1f, RZ ;  /* 0x0000001f0c007819 */ /* 0x000fe200000006ff */
[----:B-1----:R-:W-:Y:S02]  /*1d00*/  ULEA UR6, UR48, UR6, 0x18 ;  /* 0x0000000630067291 */ /* 0x002fe4000f8ec0ff */
[----:B------:R-:W-:Y:S02]  /*1d10*/  UISETP.GE.U32.AND UP0, UPT, UR47, 0x7f, UPT ;  /* 0x0000007f2f00788c */ /* 0x000fe4000bf06070 */
[----:B------:R-:W-:Y:S02]  /*1d20*/  ULEA UR4, UR5, UR6, 0x3 ;  /* 0x0000000605047291 */ /* 0x000fe4000f8e18ff */
[----:B------:R-:W-:Y:S02]  /*1d30*/  USHF.L.U32 UR11, UR45, 0x6, URZ ;  /* 0x000000062d0b7899 */ /* 0x000fe400080006ff */
[----:B------:R-:W-:Y:S01]  /*1d40*/  ULEA UR35, UR46, UR44, 0x6 ;  /* 0x0000002c2e237291 */ /* 0x000fe2000f8e30ff */
[----:B------:R-:W-:-:S04]  /*1d50*/  UMOV UR13, URZ ;  /* 0x000000ff000d7c82 */ /* 0x000fc80008000000 */
[----:B------:R1:W2:Y:S01]  /*1d60*/  SYNCS.PHASECHK.TRANS64.TRYWAIT P0, [UR4+0xd8], R0 ;  /* 0x0000d800ff0075a7 */ /* 0x0002a20008001104 */
[----:B------:R-:W-:Y:S06]  /*1d70*/  BRA.U !UP0, `(.L_x_26) ;  /* 0x0000000108bc7547 */ /* 0x000fec000b800000 */
[----:B------:R-:W-:Y:S01]  /*1d80*/  UMOV UR7, URZ ;  /* 0x000000ff00077c82 */ /* 0x000fe20008000000 */
[----:B------:R-:W-:-:S05]  /*1d90*/  UMOV UR4, UR5 ;  /* 0x0000000500047c82 */ /* 0x000fca0008000000 */
.L_x_32:
[----:B------:R-:W-:Y:S01]  /*1da0*/  ULEA UR33, UR4, UR6, 0x3 ;  /* 0x0000000604217291 */ /* 0x000fe2000f8e18ff */
[----:B--2---:R-:W-:Y:S01]  /*1db0*/  @!P3 MOV R2, 0x2000 ;  /* 0x000020000002b802 */ /* 0x004fe20000000f00 */
[----:B--2-4-:R-:W-:Y:S10]  /*1dc0*/  @P0 BRA `(.L_x_27) ;  /* 0x00000000000c0947 */ /* 0x014ff40003800000 */
[----:B------:R-:W-:-:S04]  /*1dd0*/  SHF.L.U32 R3, R12, 0x1f, RZ ;  /* 0x0000001f0c037819 */ /* 0x000fc800000006ff */
[----:B------:R-:W2:Y:S02]  /*1de0*/  SYNCS.PHASECHK.TRANS64.TRYWAIT P0, [UR33+0xd8], R3 ;  /* 0x0000d803ff0075a7 */ /* 0x000ea40008001121 */
[----:B--2---:R-:W-:Y:S05]  /*1df0*/  @!P0 BRA `(.L_x_28) ;  /* 0x0000005800a08947 */ /* 0x004fea0003800000 */
.L_x_27:
[----:B------:R2:W-:Y:S01]  /*1e00*/  @!P3 SYNCS.ARRIVE.TRANS64 RZ, [UR33], R2 ;  /* 0x00000002ffffb9a7 */ /* 0x0005e20008000021 */
[----:B------:R-:W-:-:S04]  /*1e10*/  ULOP3.LUT UR5, UR25, 0x2, URZ, 0xfc, !UPT ;  /* 0x0000000219057892 */ /* 0x000fc8000f8efcff */
[----:B------:R-:W-:-:S09]  /*1e20*/  UISETP.NE.AND UP0, UPT, UR5, 0x2, UPT ;  /* 0x000000020500788c */ /* 0x000fd2000bf05270 */
[----:B------:R-:W-:Y:S05]  /*1e30*/  BRA.U UP0, `(.L_x_29) ;  /* 0x0000000100047547 */ /* 0x000fea000b800000 */
[----:B------:R-:W-:Y:S05]  /*1e40*/  BPT.TRAP 0x1 ;  /* 0x000000040000795c */ /* 0x000fea0000300000 */
.L_x_29:
[----:B------:R-:W-:Y:S04]  /*1e50*/  BSSY.RECONVERGENT B0, `(.L_x_30) ;  /* 0x0000003000007945 */ /* 0x000fe80003800200 */
[----:B------:R-:W-:Y:S05]  /*1e60*/  @P2 BRA `(.L_x_31) ;  /* 0x0000000000042947 */ /* 0x000fea0003800000 */
[----:B------:R-:W-:Y:S05]  /*1e70*/  BPT.TRAP 0x1 ;  /* 0x000000040000795c */ /* 0x000fea0000300000 */
.L_x_31:
[----:B------:R-:W-:Y:S05]  /*1e80*/  BSYNC.RECONVERGENT B0 ;  /* 0x0000000000007941 */ /* 0x000fea0003800200 */
.L_x_30:
[----:B------:R-:W-:Y:S02]  /*1e90*/  UIADD3 UR5, UPT, UPT, UR4, 0x1, URZ ;  /* 0x0000000104057890 */ /* 0x000fe4000fffe0ff */
[----:B------:R-:W-:Y:S02]  /*1ea0*/  UIADD3 UR16, UP1, UPT, UR28, 0x80, URZ ;  /* 0x000000801c107890 */ /* 0x000fe4000ff3e0ff */
[----:B------:R-:W-:Y:S02]  /*1eb0*/  UISETP.NE.AND UP0, UPT, UR5, 0x1b, UPT ;  /* 0x0000001b0500788c */ /* 0x000fe4000bf05270 */
[----:B------:R-:W-:Y:S02]  /*1ec0*/  USHF.L.U32 UR34, UR7, 0x6, URZ ;  /* 0x0000000607227899 */ /* 0x000fe400080006ff */
[----:B------:R-:W-:Y:S02]  /*1ed0*/  USEL UR9, URZ, 0x1, UP0 ;  /* 0x00000001ff097887 */ /* 0x000fe40008000000 */
[----:B------:R-:W-:-:S02]  /*1ee0*/  USEL UR5, UR5, URZ, UP0 ;  /* 0x000000ff05057287 */ /* 0x000fc40008000000 */
[----:B------:R-:W-:Y:S02]  /*1ef0*/  UIADD3 UR14, UP0, UPT, UR28, 0x180, URZ ;  /* 0x000001801c0e7890 */ /* 0x000fe4000ff1e0ff */
[----:B------:R-:W-:Y:S01]  /*1f00*/  ULEA UR8, UR5, UR6, 0x3 ;  /* 0x0000000605087291 */ /* 0x000fe2000f8e18ff */
[----:B------:R-:W-:Y:S01]  /*1f10*/  LOP3.LUT R12, R12, UR9, RZ, 0x3c, !PT ;  /* 0x000000090c0c7c12 */ /* 0x000fe2000f8e3cff */
[----:B------:R-:W-:Y:S02]  /*1f20*/  UIADD3.X UR17, UPT, UPT, URZ, UR29, URZ, UP1, !UPT ;  /* 0x0000001dff117290 */ /* 0x000fe40008ffe4ff */
[----:B------:R-:W-:Y:S01]  /*1f30*/  UIADD3.X UR15, UPT, UPT, URZ, UR29, URZ, UP0, !UPT ;  /* 0x0000001dff0f7290 */ /* 0x000fe200087fe4ff */
[----:B-1----:R-:W-:Y:S01]  /*1f40*/  SHF.L.U32 R0, R12, 0x1f, RZ ;  /* 0x0000001f0c007819 */ /* 0x002fe200000006ff */
[----:B------:R-:W-:Y:S01]  /*1f50*/  UMOV UR18, 0x0 ;  /* 0x0000000000127882 */ /* 0x000fe20000000000 */
[----:B------:R-:W-:Y:S01]  /*1f60*/  UMOV UR19, 0x10000000 ;  /* 0x1000000000137882 */ /* 0x000fe20000000000 */
[----:B------:R-:W-:Y:S01]  /*1f70*/  UMOV UR12, UR36 ;  /* 0x00000024000c7c82 */ /* 0x000fe20008000000 */
[----:B------:R3:W4:Y:S01]  /*1f80*/  SYNCS.PHASECHK.TRANS64.TRYWAIT P0, [UR8+0xd8], R0 ;  /* 0x0000d800ff0075a7 */ /* 0x0007220008001108 */
[----:B------:R-:W-:Y:S01]  /*1f90*/  USHF.L.U32 UR8, UR4, 0xc, URZ ;  /* 0x0000000c04087899 */ /* 0x000fe200080006ff */
[----:B------:R-:W-:-:S02]  /*1fa0*/  UMOV UR9, UR33 ;  /* 0x0000002100097c82 */ /* 0x000fc40008000000 */
[----:B------:R-:W-:Y:S01]  /*1fb0*/  UMOV UR4, 0xff0000 ;  /* 0x00ff000000047882 */ /* 0x000fe20000000000 */
[----:B------:R-:W-:Y:S02]  /*1fc0*/  ULOP3.LUT UR32, UR8, UR21, URZ, 0xfc, !UPT ;  /* 0x0000001508207292 */ /* 0x000fe4000f8efcff */
[----:B------:R-:W-:Y:S02]  /*1fd0*/  UIADD3 UR8, UPT, UPT, UR6, 0x1d600, UR8 ;  /* 0x0001d60006087890 */ /* 0x000fe4000fffe008 */
[----:B------:R-:W-:Y:S01]  /*1fe0*/  UIADD3 UR32, UPT, UPT, UR6, 0x2600, UR32 ;  /* 0x0000260006207890 */ /* 0x000fe2000fffe020 */
[----:B------:R-:W-:Y:S01]  /*1ff0*/  UMOV UR10, UR34 ;  /* 0x00000022000a7c82 */ /* 0x000fe20008000000 */
[----:B------:R-:W-:Y:S01]  /*2000*/  UIADD3 UR7, UPT, UPT, UR7, 0x1, URZ ;  /* 0x0000000107077890 */ /* 0x000fe2000fffe0ff */
[----:B------:R-:W-:-:S03]  /*2010*/  UMOV UR13, UR24 ;  /* 0x00000018000d7c82 */ /* 0x000fc60008000000 */
[----:B------:R-:W-:-:S03]  /*2020*/  UISETP.NE.AND UP0, UPT, UR7, UR24, UPT ;  /* 0x000000180700728c */ /* 0x000fc6000bf05270 */
[----:B------:R1:W-:Y:S01]  /*2030*/  UTMALDG.3D.MULTICAST [UR32], [UR16], UR4, desc[UR18] ;  /* 0x00001220100073b4 */ /* 0x0003e20008011804 */
[----:B------:R3:W-:Y:S01]  /*2040*/  UTMALDG.3D [UR8], [UR14], desc[UR18] ;  /* 0x000012080e0075b4 */ /* 0x0007e20008011000 */
[----:B-1----:R-:W-:-:S04]  /*2050*/  UMOV UR4, UR5 ;  /* 0x0000000500047c82 */ /* 0x002fc80008000000 */
[----:B---3--:R-:W-:Y:S05]  /*2060*/  BRA.U UP0, `(.L_x_32) ;  /* 0xfffffffd004c7547 */ /* 0x008fea000b83ffff */
.L_x_26:
[----:B------:R-:W-:Y:S01]  /*2070*/  ULEA UR4, UR5, UR6, 0x3 ;  /* 0x0000000605047291 */ /* 0x000fe2000f8e18ff */
[----:B-1----:R-:W-:Y:S01]  /*2080*/  SHF.L.U32 R0, R12, 0x1f, RZ ;  /* 0x0000001f0c007819 */ /* 0x002fe200000006ff */
[----:B------:R-:W-:Y:S01]  /*2090*/  @!P1 SYNCS.ARRIVE.TRANS64.A1T0 RZ, [UR6+0x1c8], RZ ;  /* 0x0001c8ffffff99a7 */ /* 0x000fe20008100006 */
[----:B------:R-:W-:-:S06]  /*20a0*/  UISETP.GT.AND UP0, UPT, UR42, UR41, UPT ;  /* 0x000000292a00728c */ /* 0x000fcc000bf04270 */
[----:B--2-4-:R1:W2:Y:S03]  /*20b0*/  SYNCS.PHASECHK.TRANS64.TRYWAIT P0, [UR4+0xd8], R0 ;  /* 0x0000d800ff0075a7 */ /* 0x0142a60008001104 */
[----:B------:R-:W-:Y:S05]  /*20c0*/  BRA.U !UP0, `(.L_x_33) ;  /* 0x0000000108c07547 */ /* 0x000fea000b800000 */
[----:B------:R-:W-:Y:S01]  /*20d0*/  UIADD3 UR26, UPT, UPT, UR43, UR13, URZ ;  /* 0x0000000d2b1a7290 */ /* 0x000fe2000fffe0ff */
[----:B------:R-:W-:-:S11]  /*20e0*/  UMOV UR4, UR5 ;  /* 0x0000000500047c82 */ /* 0x000fd60008000000 */
.L_x_39:
[----:B------:R-:W-:Y:S01]  /*20f0*/  ULEA UR17, UR4, UR6, 0x3 ;  /* 0x0000000604117291 */ /* 0x000fe2000f8e18ff */
[----:B--2---:R-:W-:Y:S01]  /*2100*/  @!P3 MOV R2, 0x2000 ;  /* 0x000020000002b802 */ /* 0x004fe20000000f00 */
[----:B--2-4-:R-:W-:Y:S10]  /*2110*/  @P0 BRA `(.L_x_34) ;  /* 0x00000000000c0947 */ /* 0x014ff40003800000 */
[----:B------:R-:W-:-:S04]  /*2120*/  SHF.L.U32 R3, R12, 0x1f, RZ ;  /* 0x0000001f0c037819 */ /* 0x000fc800000006ff */
[----:B------:R-:W2:Y:S02]  /*2130*/  SYNCS.PHASECHK.TRANS64.TRYWAIT P0, [UR17+0xd8], R3 ;  /* 0x0000d803ff0075a7 */ /* 0x000ea40008001111 */
[----:B--2---:R-:W-:Y:S05]  /*2140*/  @!P0 BRA `(.L_x_35) ;  /* 0x0000005400e48947 */ /* 0x004fea0003800000 */
.L_x_34:
[----:B------:R2:W-:Y:S01]  /*2150*/  @!P3 SYNCS.ARRIVE.TRANS64 RZ, [UR17], R2 ;  /* 0x00000002ffffb9a7 */ /* 0x0005e20008000011 */
[----:B------:R-:W-:-:S04]  /*2160*/  ULOP3.LUT UR5, UR25, 0x2, URZ, 0xfc, !UPT ;  /* 0x0000000219057892 */ /* 0x000fc8000f8efcff */
[----:B------:R-:W-:-:S09]  /*2170*/  UISETP.NE.AND UP0, UPT, UR5, 0x2, UPT ;  /* 0x000000020500788c */ /* 0x000fd2000bf05270 */
[----:B------:R-:W-:Y:S05]  /*2180*/  BRA.U UP0, `(.L_x_36) ;  /* 0x0000000100047547 */ /* 0x000fea000b800000 */
[----:B------:R-:W-:Y:S05]  /*2190*/  BPT.TRAP 0x1 ;  /* 0x000000040000795c */ /* 0x000fea0000300000 */
.L_x_36:
[----:B------:R-:W-:Y:S04]  /*21a0*/  BSSY.RECONVERGENT B0, `(.L_x_37) ;  /* 0x0000003000007945 */ /* 0x000fe80003800200 */
[----:B------:R-:W-:Y:S05]  /*21b0*/  @P2 BRA `(.L_x_38) ;  /* 0x0000000000042947 */ /* 0x000fea0003800000 */
[----:B------:R-:W-:Y:S05]  /*21c0*/  BPT.TRAP 0x1 ;  /* 0x000000040000795c */ /* 0x000fea0000300000 */
.L_x_38:
[----:B------:R-:W-:Y:S05]  /*21d0*/  BSYNC.RECONVERGENT B0 ;  /* 0x0000000000007941 */ /* 0x000fea0003800200 */
.L_x_37:
[----:B------:R-:W-:Y:S02]  /*21e0*/  UIADD3 UR5, UPT, UPT, UR4, 0x1, URZ ;  /* 0x0000000104057890 */ /* 0x000fe4000fffe0ff */
[----:B------:R-:W-:Y:S02]  /*21f0*/  UIADD3 UR14, UP1, UPT, UR28, 0x80, URZ ;  /* 0x000000801c0e7890 */ /* 0x000fe4000ff3e0ff */
[----:B------:R-:W-:Y:S02]  /*2200*/  UISETP.NE.AND UP0, UPT, UR5, 0x1b, UPT ;  /* 0x0000001b0500788c */ /* 0x000fe4000bf05270 */
[----:B------:R-:W-:Y:S02]  /*2210*/  USHF.L.U32 UR18, UR13, 0x6, URZ ;  /* 0x000000060d127899 */ /* 0x000fe400080006ff */
[----:B------:R-:W-:Y:S02]  /*2220*/  USEL UR8, URZ, 0x1, UP0 ;  /* 0x00000001ff087887 */ /* 0x000fe40008000000 */
[----:B------:R-:W-:-:S02]  /*2230*/  USEL UR5, UR5, URZ, UP0 ;  /* 0x000000ff05057287 */ /* 0x000fc40008000000 */
[----:B------:R-:W-:Y:S02]  /*2240*/  UIADD3 UR22, UP0, UPT, UR28, 0x180, URZ ;  /* 0x000001801c167890 */ /* 0x000fe4000ff1e0ff */
[----:B------:R-:W-:Y:S01]  /*2250*/  LOP3.LUT R12, R12, UR8, RZ, 0x3c, !PT ;  /* 0x000000080c0c7c12 */ /* 0x000fe2000f8e3cff */
[----:B------:R-:W-:Y:S02]  /*2260*/  USHF.L.U32 UR8, UR4, 0xc, URZ ;  /* 0x0000000c04087899 */ /* 0x000fe400080006ff */
[----:B------:R-:W-:Y:S01]  /*2270*/  ULEA UR7, UR5, UR6, 0x3 ;  /* 0x0000000605077291 */ /* 0x000fe2000f8e18ff */
[----:B-1----:R-:W-:Y:S01]  /*2280*/  SHF.L.U32 R0, R12, 0x1f, RZ ;  /* 0x0000001f0c007819 */ /* 0x002fe200000006ff */
[----:B------:R-:W-:Y:S02]  /*2290*/  ULOP3.LUT UR16, UR8, UR21, URZ, 0xfc, !UPT ;  /* 0x0000001508107292 */ /* 0x000fe4000f8efcff */
[----:B------:R-:W-:Y:S02]  /*22a0*/  UIADD3.X UR15, UPT, UPT, URZ, UR29, URZ, UP1, !UPT ;  /* 0x0000001dff0f7290 */ /* 0x000fe40008ffe4ff */
[----:B------:R-:W-:-:S02]  /*22b0*/  UIADD3 UR16, UPT, UPT, UR6, 0x2600, UR16 ;  /* 0x0000260006107890 */ /* 0x000fc4000fffe010 */
[----:B------:R-:W-:Y:S01]  /*22c0*/  UIADD3 UR8, UPT, UPT, UR6, 0x1d600, UR8 ;  /* 0x0001d60006087890 */ /* 0x000fe2000fffe008 */
[----:B------:R3:W4:Y:S01]  /*22d0*/  SYNCS.PHASECHK.TRANS64.TRYWAIT P0, [UR7+0xd8], R0 ;  /* 0x0000d800ff0075a7 */ /* 0x0007220008001107 */
[----:B------:R-:W-:Y:S01]  /*22e0*/  UIADD3.X UR23, UPT, UPT, URZ, UR29, URZ, UP0, !UPT ;  /* 0x0000001dff177290 */ /* 0x000fe200087fe4ff */
[----:B------:R-:W-:Y:S01]  /*22f0*/  UMOV UR4, 0xff0000 ;  /* 0x00ff000000047882 */ /* 0x000fe20000000000 */
[----:B------:R-:W-:Y:S01]  /*2300*/  UMOV UR30, 0x0 ;  /* 0x00000000001e7882 */ /* 0x000fe20000000000 */
[----:B------:R-:W-:Y:S01]  /*2310*/  UMOV UR31, 0x10000000 ;  /* 0x10000000001f7882 */ /* 0x000fe20000000000 */
[----:B------:R-:W-:Y:S01]  /*2320*/  UMOV UR19, UR35 ;  /* 0x0000002300137c82 */ /* 0x000fe20008000000 */
[----:B------:R-:W-:Y:S01]  /*2330*/  UMOV UR20, UR36 ;  /* 0x0000002400147c82 */ /* 0x000fe20008000000 */
[----:B------:R-:W-:Y:S01]  /*2340*/  UMOV UR12, UR36 ;  /* 0x00000024000c7c82 */ /* 0x000fe20008000000 */
[----:B------:R-:W-:Y:S01]  /*2350*/  UMOV UR9, UR17 ;  /* 0x0000001100097c82 */ /* 0x000fe20008000000 */
[----:B------:R-:W-:Y:S01]  /*2360*/  UMOV UR10, UR18 ;  /* 0x00000012000a7c82 */ /* 0x000fe20008000000 */
[----:B------:R1:W-:Y:S01]  /*2370*/  UTMALDG.3D.MULTICAST [UR16], [UR14], UR4, desc[UR30] ;  /* 0x00001e100e0073b4 */ /* 0x0003e20008011804 */
[----:B------:R-:W-:-:S04]  /*2380*/  UIADD3 UR13, UPT, UPT, UR13, 0x1, URZ ;  /* 0x000000010d0d7890 */ /* 0x000fc8000fffe0ff */
[----:B------:R-:W-:Y:S01]  /*2390*/  UISETP.NE.AND UP0, UPT, UR13, UR26, UPT ;  /* 0x0000001a0d00728c */ /* 0x000fe2000bf05270 */
[----:B------:R3:W-:Y:S01]  /*23a0*/  UTMALDG.3D [UR8], [UR22], desc[UR30] ;  /* 0x00001e08160075b4 */ /* 0x0007e20008011000 */
[----:B-1----:R-:W-:-:S07]  /*23b0*/  UMOV UR4, UR5 ;  /* 0x0000000500047c82 */ /* 0x002fce0008000000 */
[----:B---3--:R-:W-:Y:S05]  /*23c0*/  BRA.U UP0, `(.L_x_39) ;  /* 0xfffffffd00487547 */ /* 0x008fea000b83ffff */
.L_x_33:
[C---:B------:R-:W-:Y:S01]  /*23d0*/  LEA R3, R11.reuse, UR6, 0x3 ;  /* 0x000000060b037c11 */ /* 0x040fe2000f8e18ff */
[----:B------:R-:W-:Y:S01]  /*23e0*/  NOP ;  /* 0x0000000000007918 */ /* 0x000fe20000000000 */
[----:B-1----:R-:W-:Y:S02]  /*23f0*/  SHF.L.U32 R0, R10, 0x1f, RZ ;  /* 0x0000001f0a007819 */ /* 0x002fe400000006ff */
[----:B------:R-:W-:Y:S02]  /*2400*/  LEA R4, R11, UR6, 0x4 ;  /* 0x000000060b047c11 */ /* 0x000fe4000f8e20ff */
[----:B--2-4-:R-:W1:Y:S02]  /*2410*/  SYNCS.PHASECHK.TRANS64.TRYWAIT P0, [R3+URZ+0x1d0], R0 ;  /* 0x0001d000030075a7 */ /* 0x014e6400080011ff */
[----:B-1----:R-:W-:Y:S05]  /*2420*/  @!P0 BRA `(.L_x_40) ;  /* 0x0000005400448947 */ /* 0x002fea0003800000 */
.L_x_129:
[----:B------:R-:W2:Y:S01]  /*2430*/  LDS.128 R4, [R4+0x260] ;  /* 0x0002600004047984 */ /* 0x000ea20000000c00 */
[----:B------:R-:W-:Y:S01]  /*2440*/  UISETP.GE.AND UP0, UPT, UR40, 0x1, UPT ;  /* 0x000000012800788c */ /* 0x000fe2000bf06270 */
[----:B------:R-:W-:Y:S01]  /*2450*/  @!PT LDS RZ, [RZ] ;  /* 0x00000000fffff984 */ /* 0x000fe20000000800 */
[----:B------:R-:W-:Y:S01]  /*2460*/  @!PT LDS RZ, [RZ] ;  /* 0x00000000fffff984 */ /* 0x000fe20000000800 */
[----:B------:R-:W-:Y:S01]  /*2470*/  @!PT LDS RZ, [RZ] ;  /* 0x00000000fffff984 */ /* 0x000fe20000000800 */
[----:B------:R-:W-:Y:S01]  /*2480*/  @!PT LDS RZ, [RZ] ;  /* 0x00000000fffff984 */ /* 0x000fe20000000800 */
[----:B------:R3:W-:Y:S06]  /*2490*/  MEMBAR.ALL.CTA ;  /* 0x0000000000007992 */ /* 0x0007ec0000008000 */
[----:B---3--:R-:W3:Y:S01]  /*24a0*/  FENCE.VIEW.ASYNC.S ;  /* 0x00000000000073c6 */ /* 0x008ee20000000000 */
[----:B--2---:R-:W-:-:S13]  /*24b0*/  LOP3.LUT P0, RZ, R6, 0x1, RZ, 0xc0, !PT ;  /* 0x0000000106ff7812 */ /* 0x004fda000780c0ff */
[----:B---3--:R-:W-:Y:S01]  /*24c0*/  VOTEU.ANY UP1, P0 ;  /* 0x0000000000ff7886 */ /* 0x008fe20000020100 */
[----:B------:R-:W-:-:S13]  /*24d0*/  PLOP3.LUT P0, PT, PT, PT, UP1, 0x80, 0x8 ;  /* 0x000000000008781c */ /* 0x000fda0003f0f018 */
[----:B-1----:R-:W-:Y:S02]  /*24e0*/  @P0 LOP3.LUT R0, R5, 0xffff, RZ, 0xc0, !PT ;  /* 0x0000ffff05000812 */ /* 0x002fe400078ec0ff */
[----:B------:R-:W-:Y:S02]  /*24f0*/  @P0 MOV R2, R4 ;  /* 0x0000000400020202 */ /* 0x000fe40000000f00 */
[----:B------:R-:W-:Y:S01]  /*2500*/  @P0 R2UR UR7, R0 ;  /* 0x00000000000702ca */ /* 0x000fe200000e0000 */
[----:B------:R-:W-:Y:S01]  /*2510*/  VIADD R0, R3, 0x1e0 ;  /* 0x000001e003007836 */ /* 0x000fe20000000000 */
[----:B------:R-:W-:Y:S02]  /*2520*/  @P0 SHF.R.U32.HI R4, RZ, 0x10, R5 ;  /* 0x00000010ff040819 */ /* 0x000fe40000011605 */
[----:B------:R-:W-:Y:S02]  /*2530*/  @P0 R2UR UR8, R2 ;  /* 0x00000000020802ca */ /* 0x000fe400000e0000 */
[----:B------:R-:W-:-:S02]  /*2540*/  PRMT R0, RZ, 0x654, R0 ;  /* 0x00000654ff007816 */ /* 0x000fc40000000000 */
[----:B------:R-:W-:Y:S02]  /*2550*/  @P0 R2UR UR4, R4 ;  /* 0x00000000040402ca */ /* 0x000fe400000e0000 */
[----:B------:R1:W-:Y:S03]  /*2560*/  SYNCS.ARRIVE.TRANS64.RED.A1T0 RZ, [R0+URZ], RZ ;  /* 0x000000ff00ff79a7 */ /* 0x0003e600081004ff */
[----:B------:R-:W-:-:S04]  /*2570*/  @UP1 UMOV UR27, UR7 ;  /* 0x00000007001b1c82 */ /* 0x000fc80008000000 */
[----:B------:R-:W-:-:S04]  /*2580*/  @UP1 UMOV UR37, UR8 ;  /* 0x0000000800251c82 */ /* 0x000fc80008000000 */
[----:B------:R-:W-:Y:S01]  /*2590*/  @UP1 UMOV UR36, UR4 ;  /* 0x0000000400241c82 */ /* 0x000fe20008000000 */
[----:B------:R-:W-:Y:S05]  /*25a0*/  BRA.U !UP0, `(.L_x_41) ;  /* 0x0000000108d47547 */ /* 0x000fea000b800000 */
[----:B------:R-:W2:Y:S01]  /*25b0*/  LDCU.128 UR12, c[0x0][0xb10] ;  /* 0x00016200ff0c77ac */ /* 0x000ea20008000c00 */
[----:B------:R-:W3:Y:S01]  /*25c0*/  LDCU UR26, c[0x0][0xb20] ;  /* 0x00016400ff1a77ac */ /* 0x000ee20008000800 */
[----:B------:R-:W4:Y:S01]  /*25d0*/  LDCU UR20, c[0x0][0xb0c] ;  /* 0x00016180ff1477ac */ /* 0x000f220008000800 */
[----:B------:R-:W1:Y:S01]  /*25e0*/  LDCU.64 UR10, c[0x0][0xb28] ;  /* 0x00016500ff0a77ac */ /* 0x000e620008000a00 */
[----:B------:R-:W-:Y:S02]  /*25f0*/  UISETP.NE.AND UP3, UPT, UR40, 0x1, UPT ;  /* 0x000000012800788c */ /* 0x000fe4000bf65270 */
[----:B--2---:R-:W-:Y:S02]  /*2600*/  UIMAD.WIDE.U32 UR16, UR38, UR15, URZ ;  /* 0x0000000f261072a5 */ /* 0x004fe4000f8e00ff */
[----:B------:R-:W-:Y:S02]  /*2610*/  UIMAD.WIDE.U32 UR8, UR39, UR12, URZ ;  /* 0x0000000c270872a5 */ /* 0x000fe4000f8e00ff */
[----:B------:R-:W-:-:S02]  /*2620*/  UISETP.NE.AND UP0, UPT, UR14, 0x1, UPT ;  /* 0x000000010e00788c */ /* 0x000fc4000bf05270 */
[----:B------:R-:W-:Y:S01]  /*2630*/  UIMAD.WIDE.U32 UR22, UR27, UR15, URZ ;  /* 0x0000000f1b1672a5 */ /* 0x000fe2000f8e00ff */
[----:B------:R-:W-:Y:S02]  /*2640*/  UMOV UR16, UR17 ;  /* 0x0000001100107c82 */ /* 0x000fe40008000000 */
[----:B------:R-:W-:Y:S01]  /*2650*/  UMOV UR8, UR9 ;  /* 0x0000000900087c82 */ /* 0x000fe20008000000 */
[----:B---3--:R-:W-:Y:S02]  /*2660*/  USHF.R.U32.HI UR16, URZ, UR26, UR16 ;  /* 0x0000001aff107299 */ /* 0x008fe40008011610 */
[----:B----4-:R-:W-:Y:S02]  /*2670*/  UISETP.NE.AND UP2, UPT, UR20, 0x1, UPT ;  /* 0x000000011400788c */ /* 0x010fe4000bf45270 */
[----:B------:R-:W-:Y:S02]  /*2680*/  USHF.R.U32.HI UR8, URZ, UR13, UR8 ;  /* 0x0000000dff087299 */ /* 0x000fe40008011608 */
[----:B------:R-:W-:-:S02]  /*2690*/  USEL UR7, UR38, UR16, !UP0 ;  /* 0x0000001026077287 */ /* 0x000fc4000c000000 */
[----:B------:R-:W-:Y:S02]  /*26a0*/  USEL UR8, UR39, UR8, !UP2 ;  /* 0x0000000827087287 */ /* 0x000fe4000d000000 */
[----:B-1----:R-:W-:Y:S01]  /*26b0*/  UIMAD.WIDE.U32 UR16, UR7, UR10, URZ ;  /* 0x0000000a071072a5 */ /* 0x002fe2000f8e00ff */
[----:B------:R-:W-:Y:S01]  /*26c0*/  UMOV UR4, UR23 ;  /* 0x0000001700047c82 */ /* 0x000fe20008000000 */
[----:B------:R-:W-:Y:S02]  /*26d0*/  UIMAD.WIDE.U32 UR18, UR37, UR12, URZ ;  /* 0x0000000c251272a5 */ /* 0x000fe4000f8e00ff */
[----:B------:R-:W-:-:S03]  /*26e0*/  UIMAD.WIDE.U32 UR22, UR8, UR10, URZ ;  /* 0x0000000a081672a5 */ /* 0x000fc6000f8e00ff */
[----:B------:R-:W-:Y:S01]  /*26f0*/  UMOV UR16, UR17 ;  /* 0x0000001100107c82 */ /* 0x000fe20008000000 */
[----:B------:R-:W-:Y:S02]  /*2700*/  USHF.R.U32.HI UR4, URZ, UR26, UR4 ;  /* 0x0000001aff047299 */ /* 0x000fe40008011604 */
[----:B------:R-:W-:Y:S01]  /*2710*/  @UP3 USHF.R.U32.HI UR7, URZ, UR11, UR16 ;  /* 0x0000000bff073299 */ /* 0x000fe20008011610 */
[----:B------:R-:W-:Y:S01]  /*2720*/  UMOV UR18, UR19 ;  /* 0x0000001300127c82 */ /* 0x000fe20008000000 */
[----:B------:R-:W-:Y:S01]  /*2730*/  UMOV UR22, UR23 ;  /* 0x0000001700167c82 */ /* 0x000fe20008000000 */
[----:B------:R-:W-:Y:S02]  /*2740*/  USHF.R.U32.HI UR13, URZ, UR13, UR18 ;  /* 0x0000000dff0d7299 */ /* 0x000fe40008011612 */
[----:B------:R-:W-:Y:S02]  /*2750*/  USEL UR4, UR27, UR4, !UP0 ;  /* 0x000000041b047287 */ /* 0x000fe4000c000000 */
[----:B------:R-:W-:-:S02]  /*2760*/  @UP3 USHF.R.U32.HI UR8, URZ, UR11, UR22 ;  /* 0x0000000bff083299 */ /* 0x000fc40008011616 */
[----:B------:R-:W-:Y:S02]  /*2770*/  UIMAD UR9, UR40, UR7, URZ ;  /* 0x00000007280972a4 */ /* 0x000fe4000f8e02ff */
[----:B------:R-:W-:Y:S02]  /*2780*/  USEL UR7, UR37, UR13, !UP2 ;  /* 0x0000000d25077287 */ /* 0x000fe4000d000000 */
[----:B------:R-:W-:Y:S02]  /*2790*/  UIMAD UR12, UR40, UR8, URZ ;  /* 0x00000008280c72a4 */ /* 0x000fe4000f8e02ff */
[----:B------:R-:W-:Y:S02]  /*27a0*/  UISETP.GE.AND UP0, UPT, UR4, UR9, UPT ;  /* 0x000000090400728c */ /* 0x000fe4000bf06270 */
[----:B------:R-:W-:Y:S02]  /*27b0*/  UIMAD.WIDE.U32 UR16, UR4, UR10, URZ ;  /* 0x0000000a041072a5 */ /* 0x000fe4000f8e00ff */
[----:B------:R-:W-:-:S02]  /*27c0*/  UISETP.GE.OR UP0, UPT, UR7, UR12, UP0 ;  /* 0x0000000c0700728c */ /* 0x000fc40008706670 */
        /* <DEDUP_REMOVED lines=19> */
.L_x_41:
[----:B------:R-:W2:Y:S02]  /*2900*/  LDCU UR4, c[0x0][0xb30] ;  /* 0x00016600ff0477ac */ /* 0x000ea40008000800 */
[----:B--2---:R-:W-:-:S09]  /*2910*/  UISETP.NE.AND UP0, UPT, UR4, 0x1, UPT ;  /* 0x000000010400788c */ /* 0x004fd2000bf05270 */
[----:B------:R-:W-:Y:S05]  /*2920*/  BRA.U UP0, `(.L_x_42) ;  /* 0x0000000100447547 */ /* 0x000fea000b800000 */
[----:B------:R-:W2:Y:S01]  /*2930*/  LDCU.128 UR12, c[0x0][0xb10] ;  /* 0x00016200ff0c77ac */ /* 0x000ea20008000c00 */
[----:B------:R-:W3:Y:S01]  /*2940*/  LDCU UR16, c[0x0][0xb0c] ;  /* 0x00016180ff1077ac */ /* 0x000ee20008000800 */
[----:B------:R-:W4:Y:S01]  /*2950*/  LDCU UR17, c[0x0][0xb20] ;  /* 0x00016400ff1177ac */ /* 0x000f220008000800 */
[----:B--2---:R-:W-:Y:S02]  /*2960*/  UIMAD.WIDE.U32 UR10, UR37, UR12, URZ ;  /* 0x0000000c250a72a5 */ /* 0x004fe4000f8e00ff */
[----:B------:R-:W-:Y:S02]  /*2970*/  UIMAD.WIDE.U32 UR8, UR27, UR15, URZ ;  /* 0x0000000f1b0872a5 */ /* 0x000fe4000f8e00ff */
[----:B---3--:R-:W-:Y:S02]  /*2980*/  UISETP.NE.AND UP2, UPT, UR16, 0x1, UPT ;  /* 0x000000011000788c */ /* 0x008fe4000bf45270 */
[----:B------:R-:W-:Y:S01]  /*2990*/  UISETP.NE.AND UP0, UPT, UR14, 0x1, UPT ;  /* 0x000000010e00788c */ /* 0x000fe2000bf05270 */
[----:B------:R-:W-:-:S02]  /*29a0*/  UMOV UR7, UR11 ;  /* 0x0000000b00077c82 */ /* 0x000fc40008000000 */
[----:B------:R-:W-:Y:S01]  /*29b0*/  UMOV UR4, UR9 ;  /* 0x0000000900047c82 */ /* 0x000fe20008000000 */
[----:B------:R-:W-:Y:S02]  /*29c0*/  USHF.R.U32.HI UR7, URZ, UR13, UR7 ;  /* 0x0000000dff077299 */ /* 0x000fe40008011607 */
[----:B----4-:R-:W-:Y:S02]  /*29d0*/  USHF.R.U32.HI UR4, URZ, UR17, UR4 ;  /* 0x00000011ff047299 */ /* 0x010fe40008011604 */
[----:B------:R-:W-:Y:S02]  /*29e0*/  USEL UR7, UR37, UR7, !UP2 ;  /* 0x0000000725077287 */ /* 0x000fe4000d000000 */
[----:B------:R-:W-:-:S04]  /*29f0*/  USEL UR4, UR27, UR4, !UP0 ;  /* 0x000000041b047287 */ /* 0x000fc8000c000000 */
[----:B------:R-:W-:Y:S02]  /*2a00*/  UIADD3 UR8, UPT, UPT, UR7, -UR4, URZ ;  /* 0x8000000407087290 */ /* 0x000fe4000fffe0ff */
[----:B------:R-:W-:Y:S02]  /*2a10*/  UIADD3 UR4, UPT, UPT, -UR7, UR4, URZ ;  /* 0x0000000407047290 */ /* 0x000fe4000fffe1ff */
[----:B------:R-:W-:Y:S02]  /*2a20*/  UIMAD UR27, UR8, UR14, UR27 ;  /* 0x0000000e081b72a4 */ /* 0x000fe4000f8e021b */
[----:B------:R-:W-:-:S12]  /*2a30*/  UIMAD UR37, UR4, UR16, UR37 ;  /* 0x00000010042572a4 */ /* 0x000fd8000f8e0225 */
.L_x_42:
[----:B------:R-:W-:Y:S01]  /*2a40*/  VIADD R11, R11, 0x1 ;  /* 0x000000010b0b7836 */ /* 0x000fe20000000000 */
[----:B------:R-:W-:Y:S01]  /*2a50*/  PLOP3.LUT P1, PT, PT, PT, PT, 0x80, 0x8 ;  /* 0x000000000008781c */ /* 0x000fe20003f2f070 */
[----:B------:R-:W-:Y:S02]  /*2a60*/  UIADD3 UR46, UPT, UPT, UR37, UR60, URZ ;  /* 0x0000003c252e7290 */ /* 0x000fe4000fffe0ff */
[----:B------:R-:W-:Y:S01]  /*2a70*/  UIADD3 UR45, UPT, UPT, UR27, UR57, URZ ;  /* 0x000000391b2d7290 */ /* 0x000fe2000fffe0ff */
[----:B------:R-:W-:-:S04]  /*2a80*/  ISETP.NE.AND P0, PT, R11, 0x2, PT ;  /* 0x000000020b00780c */ /* 0x000fc80003f05270 */
[----:B-1----:R-:W-:Y:S02]  /*2a90*/  SEL R0, RZ, 0x1, P0 ;  /* 0x00000001ff007807 */ /* 0x002fe40000000000 */
[----:B------:R-:W-:Y:S02]  /*2aa0*/  SEL R11, R11, RZ, P0 ;  /* 0x000000ff0b0b7207 */ /* 0x000fe40000000000 */
[----:B------:R-:W-:Y:S01]  /*2ab0*/  LOP3.LUT R10, R10, R0, RZ, 0x3c, !PT ;  /* 0x000000000a0a7212 */ /* 0x000fe200078e3cff */
[----:B------:R-:W-:Y:S06]  /*2ac0*/  BRA.U UP1, `(.L_x_43) ;  /* 0xfffffff101447547 */ /* 0x000fec000b83ffff */
[----:B------:R-:W-:Y:S01]  /*2ad0*/  UIADD3 UR7, UPT, UPT, UR6, 0xd8, URZ ;  /* 0x000000d806077890 */ /* 0x000fe2000fffe0ff */
[----:B------:R-:W-:-:S03]  /*2ae0*/  SHF.L.U32 R2, R12, 0x1f, RZ ;  /* 0x0000001f0c027819 */ /* 0x000fc600000006ff */
[----:B------:R-:W-:-:S09]  /*2af0*/  ULEA UR4, UR5, UR7, 0x3 ;  /* 0x0000000705047291 */ /* 0x000fd2000f8e18ff */
[----:B------:R-:W1:Y:S02]  /*2b00*/  SYNCS.PHASECHK.TRANS64.TRYWAIT P0, [UR4], R2 ;  /* 0x00000002ff0075a7 */ /* 0x000e640008001104 */
[----:B-1----:R-:W-:Y:S05]  /*2b10*/  @!P0 BRA `(.L_x_44) ;  /* 0x0000004c009c8947 */ /* 0x002fea0003800000 */
.L_x_131:
[----:B------:R-:W-:-:S04]  /*2b20*/  UIADD3 UR4, UPT, UPT, UR5, 0x1, URZ ;  /* 0x0000000105047890 */ /* 0x000fc8000fffe0ff */
[----:B------:R-:W-:-:S04]  /*2b30*/  UISETP.NE.AND UP0, UPT, UR4, 0x1b, UPT ;  /* 0x0000001b0400788c */ /* 0x000fc8000bf05270 */
[----:B------:R-:W-:Y:S02]  /*2b40*/  USEL UR6, URZ, 0x1, UP0 ;  /* 0x00000001ff067887 */ /* 0x000fe40008000000 */
[----:B------:R-:W-:-:S04]  /*2b50*/  USEL UR4, UR4, URZ, UP0 ;  /* 0x000000ff04047287 */ /* 0x000fc80008000000 */
[----:B------:R-:W-:Y:S01]  /*2b60*/  ULEA UR5, UR4, UR7, 0x3 ;  /* 0x0000000704057291 */ /* 0x000fe2000f8e18ff */
[----:B-1----:R-:W-:-:S04]  /*2b70*/  LOP3.LUT R2, R12, UR6, RZ, 0x3c, !PT ;  /* 0x000000060c027c12 */ /* 0x002fc8000f8e3cff */
[----:B------:R-:W-:-:S04]  /*2b80*/  SHF.L.U32 R3, R2, 0x1f, RZ ;  /* 0x0000001f02037819 */ /* 0x000fc800000006ff */
[----:B------:R-:W1:Y:S02]  /*2b90*/  SYNCS.PHASECHK.TRANS64.TRYWAIT P0, [UR5], R3 ;  /* 0x00000003ff0075a7 */ /* 0x000e640008001105 */
[----:B-1----:R-:W-:Y:S05]  /*2ba0*/  @!P0 BRA `(.L_x_45) ;  /* 0x0000004c00908947 */ /* 0x002fea0003800000 */
.L_x_133:
[----:B------:R-:W-:-:S04]  /*2bb0*/  UIADD3 UR4, UPT, UPT, UR4, 0x1, URZ ;  /* 0x0000000104047890 */ /* 0x000fc8000fffe0ff */
[----:B------:R-:W-:-:S04]  /*2bc0*/  UISETP.NE.AND UP0, UPT, UR4, 0x1b, UPT ;  /* 0x0000001b0400788c */ /* 0x000fc8000bf05270 */
[----:B------:R-:W-:Y:S02]  /*2bd0*/  USEL UR6, URZ, 0x1, UP0 ;  /* 0x00000001ff067887 */ /* 0x000fe40008000000 */
[----:B------:R-:W-:-:S04]  /*2be0*/  USEL UR4, UR4, URZ, UP0 ;  /* 0x000000ff04047287 */ /* 0x000fc80008000000 */
[----:B------:R-:W-:Y:S01]  /*2bf0*/  ULEA UR5, UR4, UR7, 0x3 ;  /* 0x0000000704057291 */ /* 0x000fe2000f8e18ff */
[----:B------:R-:W-:-:S04]  /*2c00*/  LOP3.LUT R2, R2, UR6, RZ, 0x3c, !PT ;  /* 0x0000000602027c12 */ /* 0x000fc8000f8e3cff */
[----:B-1----:R-:W-:-:S04]  /*2c10*/  SHF.L.U32 R3, R2, 0x1f, RZ ;  /* 0x0000001f02037819 */ /* 0x002fc800000006ff */
[----:B------:R-:W1:Y:S02]  /*2c20*/  SYNCS.PHASECHK.TRANS64.TRYWAIT P0, [UR5], R3 ;  /* 0x00000003ff0075a7 */ /* 0x000e640008001105 */
[----:B-1----:R-:W-:Y:S05]  /*2c30*/  @!P0 BRA `(.L_x_46) ;  /* 0x0000004c00848947 */ /* 0x002fea0003800000 */
.L_x_135:
        /* <DEDUP_REMOVED lines=9> */
.L_x_137:
        /* <DEDUP_REMOVED lines=9> */
.L_x_139:
        /* <DEDUP_REMOVED lines=9> */
.L_x_141:
        /* <DEDUP_REMOVED lines=9> */
.L_x_143:
        /* <DEDUP_REMOVED lines=9> */
.L_x_145:
        /* <DEDUP_REMOVED lines=9> */
.L_x_147:
        /* <DEDUP_REMOVED lines=9> */
.L_x_149:
        /* <DEDUP_REMOVED lines=9> */
.L_x_151:
        /* <DEDUP_REMOVED lines=9> */
.L_x_153:
        /* <DEDUP_REMOVED lines=9> */
.L_x_155:
        /* <DEDUP_REMOVED lines=9> */
.L_x_157:
        /* <DEDUP_REMOVED lines=9> */
.L_x_159:
        /* <DEDUP_REMOVED lines=9> */
.L_x_161:
        /* <DEDUP_REMOVED lines=9> */
.L_x_163:
        /* <DEDUP_REMOVED lines=9> */
.L_x_165:
        /* <DEDUP_REMOVED lines=9> */
.L_x_167:
        /* <DEDUP_REMOVED lines=9> */
.L_x_169:
        /* <DEDUP_REMOVED lines=9> */
.L_x_171:
        /* <DEDUP_REMOVED lines=9> */
.L_x_173:
        /* <DEDUP_REMOVED lines=9> */
.L_x_175:
        /* <DEDUP_REMOVED lines=9> */
.L_x_177:
        /* <DEDUP_REMOVED lines=9> */
.L_x_179:
        /* <DEDUP_REMOVED lines=9> */
.L_x_181:
[----:B------:R-:W-:-:S04]  /*3930*/  UIADD3 UR4, UPT, UPT, UR4, 0x1, URZ ;  /* 0x0000000104047890 */ /* 0x000fc8000fffe0ff */
[----:B------:R-:W-:-:S04]  /*3940*/  UISETP.NE.AND UP0, UPT, UR4, 0x1b, UPT ;  /* 0x0000001b0400788c */ /* 0x000fc8000bf05270 */
[----:B------:R-:W-:Y:S02]  /*3950*/  USEL UR5, URZ, 0x1, UP0 ;  /* 0x00000001ff057887 */ /* 0x000fe40008000000 */
[----:B------:R-:W-:-:S04]  /*3960*/  USEL UR4, UR4, URZ, UP0 ;  /* 0x000000ff04047287 */ /* 0x000fc80008000000 */
[----:B------:R-:W-:Y:S01]  /*3970*/  ULEA UR4, UR4, UR7, 0x3 ;  /* 0x0000000704047291 */ /* 0x000fe2000f8e18ff */
[----:B------:R-:W-:-:S04]  /*3980*/  LOP3.LUT R2, R2, UR5, RZ, 0x3c, !PT ;  /* 0x0000000502027c12 */ /* 0x000fc8000f8e3cff */
[----:B------:R-:W-:Y:S01]  /*3990*/  SHF.L.U32 R2, R2, 0x1f, RZ ;  /* 0x0000001f02027819 */ /* 0x000fe200000006ff */
[----:B-1----:R-:W-:-:S07]  /*39a0*/  IMAD.U32 R0, RZ, RZ, UR4 ;  /* 0x00000004ff007e24 */ /* 0x002fce000f8e00ff */
.L_x_70:
[----:B-1----:R1:W2:Y:S02]  /*39b0*/  SYNCS.PHASECHK.TRANS64.TRYWAIT P0, [R0+URZ], R2 ;  /* 0x00000002000075a7 */ /* 0x0022a400080011ff */
[----:B--2---:R-:W-:Y:S05]  /*39c0*/  @!P0 NANOSLEEP.SYNCS 0x989680 ;  /* 0x009896800000895d */ /* 0x004fea0003900000 */
[----:B------:R-:W2:Y:S02]  /*39d0*/  @!P0 SYNCS.PHASECHK.TRANS64 P0, [R0+URZ], R2 ;  /* 0x00000002000085a7 */ /* 0x000ea400080010ff */
[----:B--2---:R-:W-:Y:S05]  /*39e0*/  @P0 EXIT ;  /* 0x000000000000094d */ /* 0x004fea0003800000 */
[----:B------:R-:W-:Y:S05]  /*39f0*/  BRA `(.L_x_70) ;  /* 0xfffffffc00ec7947 */ /* 0x000fea000383ffff */
.L_x_23:
[----:B------:R-:W-:-:S04]  /*3a00*/  UISETP.NE.AND UP0, UPT, UR48, URZ, UPT ;  /* 0x000000ff3000728c */ /* 0x000fc8000bf05270 */
[----:B------:R-:W-:-:S09]  /*3a10*/  UISETP.NE.OR UP0, UPT, UR22, 0x1, UP0 ;  /* 0x000000011600788c */ /* 0x000fd20008705670 */
[----:B------:R-:W-:Y:S05]  /*3a20*/  BRA.U UP0, `(.L_x_71) ;  /* 0x0000000500487547 */ /* 0x000fea000b800000 */
[----:B------:R-:W-:Y:S01]  /*3a30*/  ISETP.GE.U32.AND P2, PT, R0, 0x8, PT ;  /* 0x000000080000780c */ /* 0x000fe20003f46070 */
[----:B------:R-:W-:Y:S01]  /*3a40*/  IMAD.MOV.U32 R12, RZ, RZ, 0x1 ;  /* 0x00000001ff0c7424 */ /* 0x000fe200078e00ff */
[----:B------:R-:W-:Y:S02]  /*3a50*/  CS2R R10, SRZ ;  /* 0x00000000000a7805 */ /* 0x000fe4000001ff00 */
[----:B------:R-:W-:Y:S01]  /*3a60*/  CS2R R8, SRZ ;  /* 0x0000000000087805 */ /* 0x000fe2000001ff00 */
[----:B------:R-:W-:Y:S01]  /*3a70*/  UMOV UR6, 0x400 ;  /* 0x0000040000067882 */ /* 0x000fe20000000000 */
[----:B------:R-:W-:Y:S01]  /*3a80*/  UMOV UR5, URZ ;  /* 0x000000ff00057c82 */ /* 0x000fe20008000000 */
[----:B------:R-:W-:-:S12]  /*3a90*/  ULEA UR6, UR48, UR6, 0x18 ;  /* 0x0000000630067291 */ /* 0x000fd8000f8ec0ff */
.L_x_75:
[----:B------:R-:W-:Y:S02]  /*3aa0*/  LEA R2, R8, UR6, 0x3 ;  /* 0x0000000608027c11 */ /* 0x000fe4000f8e18ff */
[----:B------:R-:W-:-:S03]  /*3ab0*/  SHF.L.U32 R4, R9, 0x1f, RZ ;  /* 0x0000001f09047819 */ /* 0x000fc600000006ff */
[----:B------:R-:W-:Y:S01]  /*3ac0*/  VIADD R5, R2, 0x240 ;  /* 0x0000024002057836 */ /* 0x000fe20000000000 */
[----:B------:R-:W1:Y:S02]  /*3ad0*/  SYNCS.PHASECHK.TRANS64.TRYWAIT P0, [R2+URZ+0x230], R4 ;  /* 0x00023004020075a7 */ /* 0x000e6400080011ff */
[----:B-1----:R-:W-:Y:S05]  /*3ae0*/  @!P0 BRA `(.L_x_72) ;  /* 0x0000004800188947 */ /* 0x002fea0003800000 */
.L_x_182:
[----:B------:R-:W-:Y:S01]  /*3af0*/  ULEA UR4, UR5, UR6, 0x3 ;  /* 0x0000000605047291 */ /* 0x000fe2000f8e18ff */
[----:B-1----:R-:W-:Y:S01]  /*3b00*/  PRMT R2, RZ, 0x654, R5 ;  /* 0x00000654ff027816 */ /* 0x002fe20000000005 */
[----:B------:R-:W-:Y:S01]  /*3b10*/  @!P2 IMAD.MOV.U32 R4, RZ, RZ, 0x10 ;  /* 0x00000010ff04a424 */ /* 0x000fe200078e00ff */
[----:B------:R-:W-:Y:S01]  /*3b20*/  SHF.L.U32 R5, R12, 0x1f, RZ ;  /* 0x0000001f0c057819 */ /* 0x000fe200000006ff */
[----:B------:R-:W-:Y:S01]  /*3b30*/  UIADD3 UR7, UPT, UPT, UR4, 0x1d0, URZ ;  /* 0x000001d004077890 */ /* 0x000fe2000fffe0ff */
[----:B------:R1:W-:Y:S05]  /*3b40*/  SYNCS.ARRIVE.TRANS64.RED.A1T0 RZ, [R2+URZ], RZ ;  /* 0x000000ff02ff79a7 */ /* 0x0003ea00081004ff */
[----:B------:R-:W-:Y:S01]  /*3b50*/  IMAD.U32 R6, RZ, RZ, UR7 ;  /* 0x00000007ff067e24 */ /* 0x000fe2000f8e00ff */
[----:B------:R-:W2:Y:S04]  /*3b60*/  SYNCS.PHASECHK.TRANS64.TRYWAIT P0, [UR4+0x1e0], R5 ;  /* 0x0001e005ff0075a7 */ /* 0x000ea80008001104 */
[----:B------:R-:W-:Y:S01]  /*3b70*/  PRMT R6, R0, 0x654, R6 ;  /* 0x0000065400067816 */ /* 0x000fe20000000006 */
[----:B-12---:R-:W-:Y:S06]  /*3b80*/  @!P0 BRA `(.L_x_73) ;  /* 0x0000004800048947 */ /* 0x006fec0003800000 */
.L_x_184:
[----:B------:R-:W-:Y:S01]  /*3b90*/  ULEA UR8, UR5, UR6, 0x4 ;  /* 0x0000000605087291 */ /* 0x000fe2000f8e20ff */
[----:B------:R-:W-:Y:S01]  /*3ba0*/  SEL R3, R6, R3, !P2 ;  /* 0x0000000306037207 */ /* 0x000fe20005000000 */
[----:B------:R-:W-:Y:S01]  /*3bb0*/  UIADD3 UR9, UPT, UPT, UR4, 0x1d0, URZ ;  /* 0x000001d004097890 */ /* 0x000fe2000fffe0ff */
[----:B-1----:R-:W-:Y:S01]  /*3bc0*/  LEA R2, R11, UR6, 0x3 ;  /* 0x000000060b027c11 */ /* 0x002fe2000f8e18ff */
[----:B------:R-:W-:Y:S01]  /*3bd0*/  UIADD3 UR8, UPT, UPT, UR8, 0x260, URZ ;  /* 0x0000026008087890 */ /* 0x000fe2000fffe0ff */
[----:B------:R1:W-:Y:S01]  /*3be0*/  @!P2 SYNCS.ARRIVE.TRANS64.RED RZ, [R3+URZ], R4 ;  /* 0x0000000403ffa9a7 */ /* 0x0003e200080004ff */
[----:B------:R-:W-:Y:S01]  /*3bf0*/  UIADD3 UR4, UPT, UPT, UR5, 0x1, URZ ;  /* 0x0000000105047890 */ /* 0x000fe2000fffe0ff */
[----:B------:R-:W-:-:S03]  /*3c00*/  VIADD R8, R8, 0x1 ;  /* 0x0000000108087836 */ /* 0x000fc60000000000 */
[----:B------:R-:W-:Y:S02]  /*3c10*/  UISETP.NE.AND UP0, UPT, UR4, 0x2, UPT ;  /* 0x000000020400788c */ /* 0x000fe4000bf05270 */
[----:B------:R-:W-:Y:S01]  /*3c20*/  ISETP.NE.AND P0, PT, R8, 0x2, PT ;  /* 0x000000020800780c */ /* 0x000fe20003f05270 */
[----:B------:R-:W-:Y:S06]  /*3c30*/  UGETNEXTWORKID.BROADCAST [UR8], [UR9] ;  /* 0x00000000080073ca */ /* 0x000fec0008000100 */
[----:B------:R-:W-:Y:S02]  /*3c40*/  USEL UR7, URZ, 0x1, UP0 ;  /* 0x00000001ff077887 */ /* 0x000fe40008000000 */
[----:B------:R-:W-:-:S04]  /*3c50*/  USEL UR5, UR4, URZ, UP0 ;  /* 0x000000ff04057287 */ /* 0x000fc80008000000 */
[----:B------:R-:W-:Y:S02]  /*3c60*/  LOP3.LUT R12, R12, UR7, RZ, 0x3c, !PT ;  /* 0x000000070c0c7c12 */ /* 0x000fe4000f8e3cff */
[----:B-1----:R-:W-:-:S04]  /*3c70*/  SHF.L.U32 R4, R10, 0x1f, RZ ;  /* 0x0000001f0a047819 */ /* 0x002fc800000006ff */
[----:B------:R-:W1:Y:S02]  /*3c80*/  SYNCS.PHASECHK.TRANS64.TRYWAIT P1, [R2+URZ+0x1d0], R4 ;  /* 0x0001d004020075a7 */ /* 0x000e6400080211ff */
[----:B-1----:R-:W-:Y:S05]  /*3c90*/  @!P1 BRA `(.L_x_74) ;  /* 0x0000004400d89947 */ /* 0x002fea0003800000 */
.L_x_185:
[C---:B-1----:R-:W-:Y:S01]  /*3ca0*/  LEA R4, R11.reuse, UR6, 0x4 ;  /* 0x000000060b047c11 */ /* 0x042fe2000f8e20ff */
[----:B------:R-:W-:Y:S01]  /*3cb0*/  VIADD R2, R2, 0x1e0 ;  /* 0x000001e002027836 */ /* 0x000fe20000000000 */
[----:B------:R-:W-:Y:S01]  /*3cc0*/  SEL R8, R8, RZ, P0 ;  /* 0x000000ff08087207 */ /* 0x000fe20000000000 */
[----:B------:R-:W-:-:S03]  /*3cd0*/  VIADD R11, R11, 0x1 ;  /* 0x000000010b0b7836 */ /* 0x000fc60000000000 */
[----:B------:R-:W1:Y:S01]  /*3ce0*/  LDS.128 R4, [R4+0x260] ;  /* 0x0002600004047984 */ /* 0x000e620000000c00 */
[----:B------:R-:W-:Y:S02]  /*3cf0*/  PRMT R2, RZ, 0x654, R2 ;  /* 0x00000654ff027816 */ /* 0x000fe40000000002 */
[C---:B------:R-:W-:Y:S01]  /*3d00*/  ISETP.NE.AND P1, PT, R11.reuse, 0x2, PT ;  /* 0x000000020b00780c */ /* 0x040fe20003f25270 */
[----:B------:R-:W-:Y:S01]  /*3d10*/  @!PT LDS RZ, [RZ] ;  /* 0x00000000fffff984 */ /* 0x000fe20000000800 */
[----:B------:R-:W-:Y:S01]  /*3d20*/  @!PT LDS RZ, [RZ] ;  /* 0x00000000fffff984 */ /* 0x000fe20000000800 */
[----:B------:R-:W-:Y:S01]  /*3d30*/  @!PT LDS RZ, [RZ] ;  /* 0x00000000fffff984 */ /* 0x000fe20000000800 */
[----:B------:R-:W-:Y:S01]  /*3d40*/  @!PT LDS RZ, [RZ] ;  /* 0x00000000fffff984 */ /* 0x000fe20000000800 */
[----:B------:R2:W-:Y:S06]  /*3d50*/  MEMBAR.ALL.CTA ;  /* 0x0000000000007992 */ /* 0x0005ec0000008000 */
[----:B--2---:R-:W2:Y:S01]  /*3d60*/  FENCE.VIEW.ASYNC.S ;  /* 0x00000000000073c6 */ /* 0x004ea20000000000 */
[----:B------:R-:W-:Y:S01]  /*3d70*/  SEL R11, R11, RZ, P1 ;  /* 0x000000ff0b0b7207 */ /* 0x000fe20000800000 */
[----:B--2---:R2:W-:Y:S01]  /*3d80*/  SYNCS.ARRIVE.TRANS64.RED.A1T0 RZ, [R2+URZ], RZ ;  /* 0x000000ff02ff79a7 */ /* 0x0045e200081004ff */
[----:B-1----:R-:W-:-:S02]  /*3d90*/  LOP3.LUT P3, RZ, R6, 0x1, RZ, 0xc0, !PT ;  /* 0x0000000106ff7812 */ /* 0x002fc4000786c0ff */
[----:B------:R-:W-:-:S04]  /*3da0*/  SEL R4, RZ, 0x1, P1 ;  /* 0x00000001ff047807 */ /* 0x000fc80000800000 */
[----:B------:R-:W-:Y:S02]  /*3db0*/  LOP3.LUT R10, R10, R4, RZ, 0x3c, !PT ;  /* 0x000000040a0a7212 */ /* 0x000fe400078e3cff */
[----:B--2---:R-:W-:-:S04]  /*3dc0*/  SEL R2, RZ, 0x1, P0 ;  /* 0x00000001ff027807 */ /* 0x004fc80000000000 */
[----:B------:R-:W-:Y:S01]  /*3dd0*/  LOP3.LUT R9, R9, R2, RZ, 0x3c, !PT ;  /* 0x0000000209097212 */ /* 0x000fe200078e3cff */
[----:B------:R-:W-:Y:S06]  /*3de0*/  @P3 BRA `(.L_x_75) ;  /* 0xfffffffc002c3947 */ /* 0x000fec000383ffff */
[----:B------:R-:W-:Y:S01]  /*3df0*/  ULEA UR4, UR5, UR6, 0x3 ;  /* 0x0000000605047291 */ /* 0x000fe2000f8e18ff */
[----:B------:R-:W-:-:S08]  /*3e00*/  SHF.L.U32 R2, R12, 0x1f, RZ ;  /* 0x0000001f0c027819 */ /* 0x000fd000000006ff */
[----:B------:R-:W1:Y:S02]  /*3e10*/  SYNCS.PHASECHK.TRANS64 P0, [UR4+0x1e0], R2 ;  /* 0x0001e002ff0075a7 */ /* 0x000e640008001004 */
[----:B-1----:R-:W-:Y:S05]  /*3e20*/  @P0 BRA `(.L_x_76) ;  /* 0x0000000000080947 */ /* 0x002fea0003800000 */
[----:B------:R-:W1:Y:S02]  /*3e30*/  SYNCS.PHASECHK.TRANS64.TRYWAIT P0, [UR4+0x1e0], R2 ;  /* 0x0001e002ff0075a7 */ /* 0x000e640008001104 */
[----:B-1----:R-:W-:Y:S05]  /*3e40*/  @!P0 BRA `(.L_x_77) ;  /* 0x0000004400808947 */ /* 0x002fea0003800000 */
.L_x_76:
[----:B------:R-:W-:-:S04]  /*3e50*/  UIADD3 UR7, UPT, UPT, UR5, 0x1, URZ ;  /* 0x0000000105077890 */ /* 0x000fc8000fffe0ff */
[----:B------:R-:W-:-:S04]  /*3e60*/  UISETP.NE.AND UP0, UPT, UR7, 0x2, UPT ;  /* 0x000000020700788c */ /* 0x000fc8000bf05270 */
[----:B------:R-:W-:Y:S02]  /*3e70*/  USEL UR8, URZ, 0x1, UP0 ;  /* 0x00000001ff087887 */ /* 0x000fe40008000000 */
[----:B------:R-:W-:-:S04]  /*3e80*/  USEL UR7, UR7, URZ, UP0 ;  /* 0x000000ff07077287 */ /* 0x000fc80008000000 */
[----:B------:R-:W-:Y:S01]  /*3e90*/  ULEA UR7, UR7, UR6, 0x3 ;  /* 0x0000000607077291 */ /* 0x000fe2000f8e18ff */
[----:B-1----:R-:W-:-:S04]  /*3ea0*/  LOP3.LUT R2, R12, UR8, RZ, 0x3c, !PT ;  /* 0x000000080c027c12 */ /* 0x002fc8000f8e3cff */
[----:B------:R-:W-:-:S04]  /*3eb0*/  SHF.L.U32 R0, R2, 0x1f, RZ ;  /* 0x0000001f02007819 */ /* 0x000fc800000006ff */
[----:B------:R-:W1:Y:S02]  /*3ec0*/  SYNCS.PHASECHK.TRANS64 P0, [UR7+0x1e0], R0 ;  /* 0x0001e000ff0075a7 */ /* 0x000e640008001007 */
[----:B-1----:R-:W-:Y:S05]  /*3ed0*/  @P0 EXIT ;  /* 0x000000000000094d */ /* 0x002fea0003800000 */
[----:B------:R-:W-:Y:S02]  /*3ee0*/  SHF.L.U32 R2, R2, 0x1f, RZ ;  /* 0x0000001f02027819 */ /* 0x000fe400000006ff */
[----:B------:R-:W-:-:S07]  /*3ef0*/  MOV R0, UR7 ;  /* 0x0000000700007c02 */ /* 0x000fce0008000f00 */
.L_x_78:
[----:B-1----:R1:W2:Y:S02]  /*3f00*/  SYNCS.PHASECHK.TRANS64.TRYWAIT P0, [R0+URZ+0x1e0], R2 ;  /* 0x0001e002000075a7 */ /* 0x0022a400080011ff */
[----:B--2---:R-:W-:Y:S05]  /*3f10*/  @!P0 NANOSLEEP.SYNCS 0x989680 ;  /* 0x009896800000895d */ /* 0x004fea0003900000 */
[----:B------:R-:W2:Y:S02]  /*3f20*/  @!P0 SYNCS.PHASECHK.TRANS64 P0, [R0+URZ+0x1e0], R2 ;  /* 0x0001e002000085a7 */ /* 0x000ea400080010ff */
[----:B--2---:R-:W-:Y:S05]  /*3f30*/  @P0 EXIT ;  /* 0x000000000000094d */ /* 0x004fea0003800000 */
[----:B------:R-:W-:Y:S05]  /*3f40*/  BRA `(.L_x_78) ;  /* 0xfffffffc00ec7947 */ /* 0x000fea000383ffff */
.L_x_71:
[----:B------:R-:W-:Y:S05]  /*3f50*/  BRA.U UP4, `(.L_x_79) ;  /* 0x0000000d049c7547 */ /* 0x000fea000b800000 */
[----:B------:R-:W-:Y:S01]  /*3f60*/  UMOV UR4, 0x40 ;  /* 0x0000004000047882 */ /* 0x000fe20000000000 */
[----:B------:R-:W-:Y:S01]  /*3f70*/  NOP ;  /* 0x0000000000007918 */ /* 0x000fe20000000000 */
[----:B------:R-:W-:Y:S01]  /*3f80*/  ULEA UR5, UR48, UR4, 0x18 ;  /* 0x0000000430057291 */ /* 0x000fe2000f8ec0ff */
[----:B------:R-:W-:Y:S02]  /*3f90*/  UMOV UR6, 0x400 ;  /* 0x0000040000067882 */ /* 0x000fe40000000000 */
[----:B------:R-:W-:-:S06]  /*3fa0*/  ULEA UR6, UR48, UR6, 0x18 ;  /* 0x0000000630067291 */ /* 0x000fcc000f8ec0ff */
[----:B------:R-:W1:Y:S02]  /*3fb0*/  LDS.U8 R0, [UR5+0x1c] ;  /* 0x00001c05ff007984 */ /* 0x000e640008000000 */
[----:B-1----:R-:W-:-:S13]  /*3fc0*/  ISETP.NE.AND P0, PT, R0, RZ, PT ;  /* 0x000000ff0000720c */ /* 0x002fda0003f05270 */
[----:B------:R-:W-:Y:S05]  /*3fd0*/  @P0 BRA `(.L_x_80) ;  /* 0x0000000000580947 */ /* 0x000fea0003800000 */
[----:B------:R-:W-:-:S13]  /*3fe0*/  ELECT P0, URZ, PT ;  /* 0x0000000000ff782f */ /* 0x000fda0003800000 */
[----:B------:R-:W-:Y:S05]  /*3ff0*/  @!P0 BRA `(.L_x_81) ;  /* 0x0000000000608947 */ /* 0x000fea0003800000 */
[----:B------:R-:W-:Y:S01]  /*4000*/  UMOV UR4, 0x10 ;  /* 0x0000001000047882 */ /* 0x000fe20000000000 */
[----:B------:R-:W-:Y:S01]  /*4010*/  HFMA2 R0, -RZ, RZ, 0, 5.9604644775390625e-08 ;  /* 0x00000001ff007431 */ /* 0x000fe200000001ff */
[----:B------:R-:W-:-:S03]  /*4020*/  MOV R3, 0xffff ;  /* 0x0000ffff00037802 */ /* 0x000fc60000000f00 */
[----:B------:R-:W-:Y:S04]  /*4030*/  DEPBAR.LE SB1, 0x36 ;  /* 0x00009d800000791a */ /* 0x000fe80000000000 */
[----:B------:R-:W1:Y:S02]  /*4040*/  UTCATOMSWS.FIND_AND_SET.ALIGN UP0, UR4, UR4 ;  /* 0x00000004000475e3 */ /* 0x000e640008000800 */
[----:B-1----:R-:W-:Y:S01]  /*4050*/  MOV R4, UR4 ;  /* 0x0000000400047c02 */ /* 0x002fe20008000f00 */
[----:B------:R-:W-:Y:S06]  /*4060*/  BRA.U UP0, `(.L_x_82) ;  /* 0x0000000100187547 */ /* 0x000fec000b800000 */
.L_x_83:
[----:B------:R-:W-:Y:S05]  /*4070*/  NANOSLEEP 0x64 ;  /* 0x000000640000795d */ /* 0x000fea0003800000 */
[----:B------:R-:W-:-:S05]  /*4080*/  UMOV UR4, 0x10 ;  /* 0x0000001000047882 */ /* 0x000fca0000000000 */
[----:B------:R-:W-:Y:S04]  /*4090*/  DEPBAR.LE SB1, 0x36 ;  /* 0x00009d800000791a */ /* 0x000fe80000000000 */
[----:B------:R-:W1:Y:S02]  /*40a0*/  UTCATOMSWS.FIND_AND_SET.ALIGN UP0, UR4, UR4 ;  /* 0x00000004000475e3 */ /* 0x000e640008000800 */
[----:B-1----:R-:W-:Y:S01]  /*40b0*/  MOV R4, UR4 ;  /* 0x0000000400047c02 */ /* 0x002fe20008000f00 */
[----:B------:R-:W-:Y:S05]  /*40c0*/  BRA.U !UP0, `(.L_x_83) ;  /* 0xfffffffd08e87547 */ /* 0x000fea000b83ffff */
.L_x_82:
[-C--:B------:R-:W-:Y:S02]  /*40d0*/  SHF.L.U32 R3, R3, R4.reuse, RZ ;  /* 0x0000000403037219 */ /* 0x080fe400000006ff */
[----:B------:R-:W-:Y:S01]  /*40e0*/  SHF.L.U32 R0, R0, R4, RZ ;  /* 0x0000000400007219 */ /* 0x000fe200000006ff */
[----:B------:R-:W-:Y:S02]  /*40f0*/  IMAD.SHL.U32 R4, R4, 0x20, RZ ;  /* 0x0000002004047824 */ /* 0x000fe400078e00ff */
[----:B------:R1:W-:Y:S04]  /*4100*/  ATOMS.OR RZ, [UR5+0x14], R3 ;  /* 0x00001403ffff798c */ /* 0x0003e8000b000005 */
[----:B------:R1:W-:Y:S04]  /*4110*/  ATOMS.OR RZ, [UR5+0x18], R0 ;  /* 0x00001800ffff798c */ /* 0x0003e8000b000005 */
[----:B------:R1:W-:Y:S01]  /*4120*/  STS [UR6+0x280], R4 ;  /* 0x00028004ff007988 */ /* 0x0003e20008000806 */
[----:B------:R-:W-:Y:S05]  /*4130*/  BRA `(.L_x_81) ;  /* 0x0000000000107947 */ /* 0x000fea0003800000 */
.L_x_80:
[----:B------:R-:W-:Y:S02]  /*4140*/  MOV R0, 0xffffffff ;  /* 0xffffffff00007802 */ /* 0x000fe40000000f00 */
[----:B------:R-:W-:-:S03]  /*4150*/  MOV R4, 0x4180 ;  /* 0x0000418000047802 */ /* 0x000fc60000000f00 */
[----:B------:R1:W-:Y:S04]  /*4160*/  STS [UR6+0x280], R0 ;  /* 0x00028000ff007988 */ /* 0x0003e80008000806 */
[----:B-1---5:R-:W-:Y:S05]  /*4170*/  CALL.REL.NOINC `($__internal_1_$__cuda_sm10x_tcgen05_guardrail_trap_phase_invalid_during_alloc) ;  /* 0x0000004800007944 */ /* 0x022fea0003c00000 */
.L_x_81:
[----:B------:R-:W-:Y:S05]  /*4180*/  WARPSYNC.ALL ;  /* 0x0000000000007948 */ /* 0x000fea0003800000 */
[----:B------:R-:W2:Y:S01]  /*4190*/  S2UR UR4, SR_CgaCtaId ;  /* 0x00000000000479c3 */ /* 0x000ea20000008800 */
[----:B------:R-:W-:Y:S01]  /*41a0*/  UMOV UR17, 0x400 ;  /* 0x0000040000117882 */ /* 0x000fe20000000000 */
[----:B------:R-:W-:-:S06]  /*41b0*/  NOP ;  /* 0x0000000000007918 */ /* 0x000fcc0000000000 */
[----:B------:R-:W-:Y:S06]  /*41c0*/  BAR.ARV 0x6, 0xa0 ;  /* 0x0182800000007b1d */ /* 0x000fec0000002000 */
[----:B------:R-:W3:Y:S01]  /*41d0*/  LDCU UR5, c[0x0][0x38c] ;  /* 0x00007180ff0577ac */ /* 0x000ee20008000800 */
[----:B------:R-:W-:Y:S01]  /*41e0*/  LOP3.LUT R2, R2, 0xffff, RZ, 0xc0, !PT ;  /* 0x0000ffff02027812 */ /* 0x000fe200078ec0ff */
[----:B------:R-:W-:Y:S01]  /*41f0*/  IMAD.MOV.U32 R11, RZ, RZ, 0x1 ;  /* 0x00000001ff0b7424 */ /* 0x000fe200078e00ff */
[----:B------:R-:W-:Y:S01]  /*4200*/  CS2R R8, SRZ ;  /* 0x0000000000087805 */ /* 0x000fe2000001ff00 */
[----:B------:R-:W4:Y:S01]  /*4210*/  LDCU UR8, c[0x0][0x38c] ;  /* 0x00007180ff0877ac */ /* 0x000f220008000800 */
[----:B------:R-:W-:Y:S01]  /*4220*/  R2UR UR19, R2 ;  /* 0x00000000021372ca */ /* 0x000fe200000e0000 */
[----:B------:R-:W-:Y:S01]  /*4230*/  IMAD.MOV.U32 R10, RZ, RZ, RZ ;  /* 0x000000ffff0a7224 */ /* 0x000fe200078e00ff */
[----:B------:R-:W-:Y:S01]  /*4240*/  UMOV UR22, URZ ;  /* 0x000000ff00167c82 */ /* 0x000fe20008000000 */
[----:B------:R-:W-:Y:S01]  /*4250*/  UMOV UR14, URZ ;  /* 0x000000ff000e7c82 */ /* 0x000fe20008000000 */
[----:B--2---:R-:W-:Y:S01]  /*4260*/  ULEA UR17, UR4, UR17, 0x18 ;  /* 0x0000001104117291 */ /* 0x004fe2000f8ec0ff */
[----:B------:R-:W-:Y:S01]  /*4270*/  UMOV UR26, 0x0 ;  /* 0x00000000001a7882 */ /* 0x000fe20000000000 */
[----:B------:R-:W-:-:S02]  /*4280*/  UMOV UR27, 0x4100010 ;  /* 0x04100010001b7882 */ /* 0x000fc40000000000 */
[----:B------:R-:W-:Y:S02]  /*4290*/  UIADD3 UR6, UPT, UPT, UR17, 0x2600, URZ ;  /* 0x0000260011067890 */ /* 0x000fe4000fffe0ff */
[----:B------:R-:W-:Y:S02]  /*42a0*/  UIADD3 UR7, UPT, UPT, UR17, 0x1d600, URZ ;  /* 0x0001d60011077890 */ /* 0x000fe4000fffe0ff */
[----:B---3--:R-:W-:Y:S01]  /*42b0*/  UIADD3 UR5, UPT, UPT, UR5, 0x3f, URZ ;  /* 0x0000003f05057890 */ /* 0x008fe2000fffe0ff */
[----:B-1----:R-:W1:Y:S01]  /*42c0*/  LDS R0, [UR17+0x280] ;  /* 0x00028011ff007984 */ /* 0x002e620008000800 */
[----:B------:R-:W-:Y:S02]  /*42d0*/  USHF.R.U32.HI UR6, URZ, 0x4, UR6 ;  /* 0x00000004ff067899 */ /* 0x000fe40008011606 */
[----:B------:R-:W-:Y:S02]  /*42e0*/  USHF.R.S32.HI UR4, URZ, 0x1f, UR5 ;  /* 0x0000001fff047899 */ /* 0x000fe40008011405 */
[----:B------:R-:W-:-:S02]  /*42f0*/  ULOP3.LUT UR6, UR6, 0x3fff, URZ, 0xc0, !UPT ;  /* 0x00003fff06067892 */ /* 0x000fc4000f8ec0ff */
[----:B------:R-:W-:Y:S02]  /*4300*/  ULEA.HI UR4, UR4, UR5, URZ, 0x6 ;  /* 0x0000000504047291 */ /* 0x000fe4000f8f30ff */
[----:B------:R-:W-:Y:S02]  /*4310*/  USHF.R.U32.HI UR5, URZ, 0x4, UR7 ;  /* 0x00000004ff057899 */ /* 0x000fe40008011607 */
[----:B------:R-:W-:Y:S02]  /*4320*/  USHF.R.S32.HI UR28, URZ, 0x6, UR4 ;  /* 0x00000006ff1c7899 */ /* 0x000fe40008011404 */
[----:B------:R-:W-:Y:S02]  /*4330*/  ULOP3.LUT UR5, UR5, 0x3fff, URZ, 0xc0, !UPT ;  /* 0x00003fff05057892 */ /* 0x000fe4000f8ec0ff */
[----:B------:R-:W-:Y:S02]  /*4340*/  UISETP.LT.AND UP0, UPT, UR28, 0x1, UPT ;  /* 0x000000011c00788c */ /* 0x000fe4000bf01270 */
[----:B------:R-:W-:-:S02]  /*4350*/  ULOP3.LUT UR20, UR6, 0x10000, URZ, 0xfc, !UPT ;  /* 0x0001000006147892 */ /* 0x000fc4000f8efcff */
[----:B------:R-:W-:Y:S02]  /*4360*/  USEL UR29, UR28, 0x1, !UP0 ;  /* 0x000000011c1d7887 */ /* 0x000fe4000c000000 */
[----:B------:R-:W-:Y:S02]  /*4370*/  ULOP3.LUT UR21, UR5, 0x10000, URZ, 0xfc, !UPT ;  /* 0x0001000005157892 */ /* 0x000fe4000f8efcff */
[----:B------:R-:W-:Y:S02]  /*4380*/  UIADD3 UR29, UPT, UPT, -UR29, URZ, URZ ;  /* 0x000000ff1d1d7290 */ /* 0x000fe4000fffe1ff */
[----:B----4-:R-:W-:Y:S01]  /*4390*/  UISETP.GE.AND UP4, UPT, UR8, 0x1, UPT ;  /* 0x000000010800788c */ /* 0x010fe2000bf86270 */
[----:B------:R-:W-:Y:S01]  /*43a0*/  UMOV UR24, 0x0 ;  /* 0x0000000000187882 */ /* 0x000fe20000000000 */
[----:B------:R-:W-:Y:S01]  /*43b0*/  UMOV UR25, 0x4100010 ;  /* 0x0410001000197882 */ /* 0x000fe20000000000 */
[----:B-1----:R-:W-:-:S15]  /*43c0*/  R2UR UR30, R0 ;  /* 0x00000000001e72ca */ /* 0x002fde00000e0000 */
.L_x_90:
[----:B------:R-:W-:Y:S02]  /*43d0*/  LEA R0, R10, UR17, 0x3 ;  /* 0x000000110a007c11 */ /* 0x000fe4000f8e18ff */
[----:B------:R-:W-:Y:S02]  /*43e0*/  SHF.L.U32 R2, R9, 0x1f, RZ ;  /* 0x0000001f09027819 */ /* 0x000fe400000006ff */
[----:B------:R-:W-:Y:S01]  /*43f0*/  PLOP3.LUT P0, PT, PT, PT, UP4, 0x80, 0x8 ;  /* 0x000000000008781c */ /* 0x000fe20003f0f048 */
[----:B------:R-:W-:Y:S01]  /*4400*/  VIADD R3, R0, 0x1e0 ;  /* 0x000001e000037836 */ /* 0x000fe20000000000 */
[----:B-1----:R-:W1:Y:S02]  /*4410*/  SYNCS.PHASECHK.TRANS64.TRYWAIT P1, [R0+URZ+0x1d0], R2 ;  /* 0x0001d002000075a7 */ /* 0x002e6400080211ff */
[----:B-1-3--:R-:W-:Y:S09]  /*4420*/  @!P1 BRA `(.L_x_84) ;  /* 0x0000004000209947 */ /* 0x00aff20003800000 */
.L_x_187:
[----:B------:R-:W-:Y:S01]  /*4430*/  LEA R4, R10, UR17, 0x4 ;  /* 0x000000110a047c11 */ /* 0x000fe2000f8e20ff */
[----:B------:R-:W-:Y:S01]  /*4440*/  @UP4 ULEA UR4, UR14, UR17, 0x3 ;  /* 0x000000110e044291 */ /* 0x000fe2000f8e18ff */
[----:B------:R-:W-:Y:S01]  /*4450*/  PLOP3.LUT P2, PT, PT, PT, PT, 0x80, 0x8 ;  /* 0x000000000008781c */ /* 0x000fe20003f4f070 */
[----:B------:R-:W-:Y:S01]  /*4460*/  ULEA UR23, UR22, UR17, 0x3 ;  /* 0x0000001116177291 */ /* 0x000fe2000f8e18ff */
[----:B------:R-:W-:Y:S02]  /*4470*/  PRMT R3, RZ, 0x654, R3 ;  /* 0x00000654ff037816 */ /* 0x000fe40000000003 */
[----:B------:R-:W2:Y:S01]  /*4480*/  LDS.128 R4, [R4+0x260] ;  /* 0x0002600004047984 */ /* 0x000ea20000000c00 */
[----:B-1----:R-:W-:Y:S02]  /*4490*/  @P0 SHF.L.U32 R2, R8, 0x1f, RZ ;  /* 0x0000001f08020819 */ /* 0x002fe400000006ff */
[----:B------:R-:W-:Y:S01]  /*44a0*/  SHF.L.U32 R0, R11, 0x1f, RZ ;  /* 0x0000001f0b007819 */ /* 0x000fe200000006ff */
[----:B------:R-:W-:Y:S01]  /*44b0*/  @!PT LDS RZ, [RZ] ;  /* 0x00000000fffff984 */ /* 0x000fe20000000800 */
[----:B------:R-:W-:Y:S01]  /*44c0*/  @!PT LDS RZ, [RZ] ;  /* 0x00000000fffff984 */ /* 0x000fe20000000800 */
[----:B------:R-:W-:Y:S01]  /*44d0*/  @!PT LDS RZ, [RZ] ;  /* 0x00000000fffff984 */ /* 0x000fe20000000800 */
[----:B------:R-:W-:Y:S01]  /*44e0*/  @!PT LDS RZ, [RZ] ;  /* 0x00000000fffff984 */ /* 0x000fe20000000800 */
[----:B------:R1:W-:Y:S06]  /*44f0*/  MEMBAR.ALL.CTA ;  /* 0x0000000000007992 */ /* 0x0003ec0000008000 */
[----:B-1----:R-:W1:Y:S02]  /*4500*/  FENCE.VIEW.ASYNC.S ;  /* 0x00000000000073c6 */ /* 0x002e640000000000 */
[----:B-1----:R1:W-:Y:S01]  /*4510*/  SYNCS.ARRIVE.TRANS64.RED.A1T0 RZ, [R3+URZ], RZ ;  /* 0x000000ff03ff79a7 */ /* 0x0023e200081004ff */
[----:B------:R1:W3:Y:S01]  /*4520*/  @P0 SYNCS.PHASECHK.TRANS64.TRYWAIT P2, [UR4], R2 ;  /* 0x00000002ff0005a7 */ /* 0x0002e20008041104 */
[----:B------:R-:W-:Y:S01]  /*4530*/  ULEA.HI UR4, UR22, UR22, URZ, 0x1 ;  /* 0x0000001616047291 */ /* 0x000fe2000f8f08ff */
[----:B--2---:R-:W-:-:S03]  /*4540*/  LOP3.LUT P1, RZ, R6, 0x1, RZ, 0xc0, !PT ;  /* 0x0000000106ff7812 */ /* 0x004fc6000782c0ff */
[----:B------:R-:W-:Y:S02]  /*4550*/  USHF.L.U32 UR18, UR4, 0x5, URZ ;  /* 0x0000000504127899 */ /* 0x000fe400080006ff */
[----:B------:R-:W-:Y:S02]  /*4560*/  ULOP3.LUT UR4, UR4, 0xffe, URZ, 0xc0, !UPT ;  /* 0x00000ffe04047892 */ /* 0x000fe4000f8ec0ff */
[----:B------:R-:W-:Y:S02]  /*4570*/  ULOP3.LUT UR18, UR18, 0xffffffc0, URZ, 0xc0, !UPT ;  /* 0xffffffc012127892 */ /* 0x000fe4000f8ec0ff */
[----:B------:R-:W-:Y:S02]  /*4580*/  UIADD3 UR4, UPT, UPT, -UR4, UR22, URZ ;  /* 0x0000001604047290 */ /* 0x000fe4000fffe1ff */
[----:B------:R-:W-:Y:S01]  /*4590*/  UIADD3 UR18, UPT, UPT, UR30, UR18, URZ ;  /* 0x000000121e127290 */ /* 0x000fe2000fffe0ff */
[----:B------:R-:W2:Y:S03]  /*45a0*/  SYNCS.PHASECHK.TRANS64.TRYWAIT P0, [UR23+0x210], R0 ;  /* 0x00021000ff0075a7 */ /* 0x000ea60008001117 */
[----:B------:R-:W-:Y:S01]  /*45b0*/  ULEA UR18, UR4, UR18, 0x14 ;  /* 0x0000001204127291 */ /* 0x000fe2000f8ea0ff */
[----:B-123--:R-:W-:Y:S11]  /*45c0*/  @!P0 BRA `(.L_x_85) ;  /* 0x0000003c00cc8947 */ /* 0x00eff60003800000 */
.L_x_189:
[----:B------:R-:W-:Y:S01]  /*45d0*/  IADD3 R10, PT, PT, R10, 0x1, RZ ;  /* 0x000000010a0a7810 */ /* 0x000fe20007ffe0ff */
[----:B------:R-:W-:Y:S06]  /*45e0*/  BRA.U !UP4, `(.L_x_86) ;  /* 0x000000010c987547 */ /* 0x000fec000b800000 */
[----:B------:R-:W-:Y:S01]  /*45f0*/  UPLOP3.LUT UP2, UPT, UPT, UPT, UPT, 0x40, 0x4 ;  /* 0x000000000004789c */ /* 0x000fe20003f4e870 */
[----:B------:R-:W-:Y:S01]  /*4600*/  UMOV UR16, UR29 ;  /* 0x0000001d00107c82 */ /* 0x000fe20008000000 */
[----:B------:R-:W-:Y:S01]  /*4610*/  UMOV UR15, UR28 ;  /* 0x0000001c000f7c82 */ /* 0x000fe20008000000 */
[----:B------:R-:W-:-:S08]  /*4620*/  UMOV UR6, UR14 ;  /* 0x0000000e00067c82 */ /* 0x000fd00008000000 */
.L_x_89:
[----:B------:R-:W-:Y:S02]  /*4630*/  UIADD3 UR16, UPT, UPT, UR16, 0x1, URZ ;  /* 0x0000000110107890 */ /* 0x000fe4000fffe0ff */
[----:B--2---:R-:W-:Y:S02]  /*4640*/  ULEA UR5, UR6, UR17, 0x3 ;  /* 0x0000001106057291 */ /* 0x004fe4000f8e18ff */
[----:B------:R-:W-:Y:S01]  /*4650*/  UISETP.NE.AND UP3, UPT, UR16, URZ, UPT ;  /* 0x000000ff1000728c */ /* 0x000fe2000bf65270 */
[----:B---3--:R-:W-:Y:S10]  /*4660*/  @P2 BRA `(.L_x_87) ;  /* 0x00000000000c2947 */ /* 0x008ff40003800000 */
[----:B-1----:R-:W-:Y:S04]  /*4670*/  SHF.L.U32 R2, R8, 0x1f, RZ ;  /* 0x0000001f08027819 */ /* 0x002fe800000006ff */
[----:B------:R-:W1:Y:S02]  /*4680*/  SYNCS.PHASECHK.TRANS64.TRYWAIT P0, [UR5], R2 ;  /* 0x00000002ff0075a7 */ /* 0x000e640008001105 */
[----:B-1----:R-:W-:Y:S05]  /*4690*/  @!P0 BRA `(.L_x_88) ;  /* 0x0000003c00b08947 */ /* 0x002fea0003800000 */
.L_x_87:
[----:B------:R-:W-:Y:S01]  /*46a0*/  UISETP.NE.AND UP0, UPT, UR15, 0x1, UPT ;  /* 0x000000010f00788c */ /* 0x000fe2000bf05270 */
[----:B------:R-:W-:Y:S01]  /*46b0*/  PLOP3.LUT P2, PT, PT, PT, PT, 0x80, 0x8 ;  /* 0x000000000008781c */ /* 0x000fe20003f4f070 */
[----:B------:R-:W-:Y:S02]  /*46c0*/  UIADD3 UR4, UPT, UPT, UR6, 0x1, URZ ;  /* 0x0000000106047890 */ /* 0x000fe4000fffe0ff */
[----:B------:R-:W-:Y:S02]  /*46d0*/  ULEA UR12, UR6, UR21, 0x8 ;  /* 0x00000015060c7291 */ /* 0x000fe4000f8e40ff */
[----:B------:R-:W-:Y:S01]  /*46e0*/  UISETP.NE.AND UP1, UPT, UR4, 0x1b, UPT ;  /* 0x0000001b0400788c */ /* 0x000fe2000bf25270 */
[----:B------:R-:W-:Y:S01]  /*46f0*/  PLOP3.LUT P0, PT, PT, PT, UP0, 0x80, 0x8 ;  /* 0x000000000008781c */ /* 0x000fe20003f0f008 */
[----:B------:R-:W-:Y:S02]  /*4700*/  UIADD3 UR10, UPT, UPT, UR12, 0x2, URZ ;  /* 0x000000020c0a7890 */ /* 0x000fe4000fffe0ff */
[----:B------:R-:W-:Y:S02]  /*4710*/  USEL UR7, URZ, 0x1, UP1 ;  /* 0x00000001ff077887 */ /* 0x000fe40008800000 */
[----:B------:R-:W-:Y:S02]  /*4720*/  USEL UR14, UR4, URZ, UP1 ;  /* 0x000000ff040e7287 */ /* 0x000fe40008800000 */
[----:B------:R-:W-:Y:S02]  /*4730*/  UIADD3 UR15, UPT, UPT, UR15, -0x1, URZ ;  /* 0xffffffff0f0f7890 */ /* 0x000fe4000fffe0ff */
[----:B------:R-:W-:Y:S01]  /*4740*/  @UP0 ULEA UR4, UR14, UR17, 0x3 ;  /* 0x000000110e040291 */ /* 0x000fe2000f8e18ff */
[----:B------:R-:W-:Y:S01]  /*4750*/  LOP3.LUT R8, R8, UR7, RZ, 0x3c, !PT ;  /* 0x0000000708087c12 */ /* 0x000fe2000f8e3cff */
[----:B------:R-:W-:Y:S01]  /*4760*/  UIADD3 UR7, UPT, UPT, UR5, 0xd8, URZ ;  /* 0x000000d805077890 */ /* 0x000fe2000fffe0ff */
[----:B------:R-:W-:Y:S02]  /*4770*/  UMOV UR13, 0x80004020 ;  /* 0x80004020000d7882 */ /* 0x000fe40000000000 */
[----:B-1----:R-:W-:Y:S01]  /*4780*/  @P0 SHF.L.U32 R0, R8, 0x1f, RZ ;  /* 0x0000001f08000819 */ /* 0x002fe200000006ff */
[----:B------:R-:W-:Y:S01]  /*4790*/  UMOV UR5, 0x80004020 ;  /* 0x8000402000057882 */ /* 0x000fe20000000000 */
[----:B------:R-:W-:Y:S01]  /*47a0*/  UMOV UR11, 0x80004020 ;  /* 0x80004020000b7882 */ /* 0x000fe20000000000 */
[----:B------:R-:W-:Y:S01]  /*47b0*/  UMOV UR9, 0x80004020 ;  /* 0x8000402000097882 */ /* 0x000fe20000000000 */
[----:B------:R2:W3:Y:S01]  /*47c0*/  @P0 SYNCS.PHASECHK.TRANS64.TRYWAIT P2, [UR4], R0 ;  /* 0x00000000ff0005a7 */ /* 0x0004e20008041104 */
[----:B------:R-:W-:Y:S03]  /*47d0*/  ULEA UR4, UR6, UR20, 0x8 ;  /* 0x0000001406047291 */ /* 0x000fe6000f8e40ff */
[----:B------:R-:W-:Y:S01]  /*47e0*/  UMOV UR6, UR14 ;  /* 0x0000000e00067c82 */ /* 0x000fe20008000000 */
[----:B------:R-:W-:Y:S05]  /*47f0*/  UIADD3 UR8, UPT, UPT, UR4, 0x2, URZ ;  /* 0x0000000204087890 */ /* 0x000fea000fffe0ff */
[----:B------:R2:W-:Y:S01]  /*4800*/  UTCQMMA gdesc[UR4], gdesc[UR12], tmem[UR18], tmem[UR26], idesc[UR27], UP2 ;  /* 0x00ff1a0c040075ea */ /* 0x0005e20009000312 */
[----:B------:R-:W-:Y:S03]  /*4810*/  UPLOP3.LUT UP2, UPT, UPT, UPT, UPT, 0x80, 0x8 ;  /* 0x000000000008789c */ /* 0x000fe60003f4f070 */
[----:B------:R2:W-:Y:S01]  /*4820*/  UTCQMMA gdesc[UR8], gdesc[UR10], tmem[UR18], tmem[UR24], idesc[UR25], UPT ;  /* 0x00ff180a080075ea */ /* 0x0005e2000b800312 */
[----:B------:R2:W-:Y:S01]  /*4830*/  UTCBAR.MULTICAST [UR7], URZ, UR19 ;  /* 0x000000ff070073e9 */ /* 0x0005e20008000813 */
[----:B------:R-:W-:Y:S06]  /*4840*/  BRA.U UP3, `(.L_x_89) ;  /* 0xfffffffd03787547 */ /* 0x000fec000b83ffff */
.L_x_86:
[----:B--2---:R-:W-:Y:S01]  /*4850*/  UIADD3 UR4, UPT, UPT, UR22, 0x1, URZ ;  /* 0x0000000116047890 */ /* 0x004fe2000fffe0ff */
[C---:B------:R-:W-:Y:S01]  /*4860*/  ISETP.NE.AND P0, PT, R10.reuse, 0x2, PT ;  /* 0x000000020a00780c */ /* 0x040fe20003f05270 */
[----:B------:R-:W-:Y:S02]  /*4870*/  UIADD3 UR5, UPT, UPT, UR23, 0x1f0, URZ ;  /* 0x000001f017057890 */ /* 0x000fe4000fffe0ff */
[----:B------:R-:W-:Y:S01]  /*4880*/  UISETP.NE.AND UP0, UPT, UR4, 0x4, UPT ;  /* 0x000000040400788c */ /* 0x000fe2000bf05270 */
[----:B-1----:R-:W-:Y:S02]  /*4890*/  SEL R0, RZ, 0x1, P0 ;  /* 0x00000001ff007807 */ /* 0x002fe40000000000 */
[----:B------:R-:W-:Y:S01]  /*48a0*/  SEL R10, R10, RZ, P0 ;  /* 0x000000ff0a0a7207 */ /* 0x000fe20000000000 */
[----:B------:R-:W-:Y:S01]  /*48b0*/  USEL UR6, URZ, 0x1, UP0 ;  /* 0x00000001ff067887 */ /* 0x000fe20008000000 */
[----:B------:R-:W-:Y:S01]  /*48c0*/  LOP3.LUT R9, R9, R0, RZ, 0x3c, !PT ;  /* 0x0000000009097212 */ /* 0x000fe200078e3cff */
[----:B------:R-:W-:Y:S01]  /*48d0*/  USEL UR22, UR4, URZ, UP0 ;  /* 0x000000ff04167287 */ /* 0x000fe20008000000 */
[----:B------:R1:W-:Y:S03]  /*48e0*/  UTCBAR [UR5], URZ ;  /* 0x000000ff050073e9 */ /* 0x0003e600080000ff */
[----:B------:R-:W-:Y:S01]  /*48f0*/  LOP3.LUT R11, R11, UR6, RZ, 0x3c, !PT ;  /* 0x000000060b0b7c12 */ /* 0x000fe2000f8e3cff */
[----:B------:R-:W-:Y:S07]  /*4900*/  @P1 BRA `(.L_x_90) ;  /* 0xfffffff800b01947 */ /* 0x000fee000383ffff */
[----:B------:R-:W2:Y:S01]  /*4910*/  S2UR UR8, SR_CgaCtaId ;  /* 0x00000000000879c3 */ /* 0x000ea20000008800 */
[----:B------:R-:W-:Y:S01]  /*4920*/  ELECT P0, URZ, PT ;  /* 0x0000000000ff782f */ /* 0x000fe20003800000 */
[----:B------:R-:W-:Y:S01]  /*4930*/  IMAD.MOV.U32 R0, RZ, RZ, 0x1 ;  /* 0x00000001ff007424 */ /* 0x000fe200078e00ff */
[----:B------:R-:W-:Y:S01]  /*4940*/  UIADD3 UR17, UPT, UPT, UR17, 0x210, URZ ;  /* 0x0000021011117890 */ /* 0x000fe2000fffe0ff */
[----:B------:R-:W-:Y:S01]  /*4950*/  SHF.L.U32 R2, R11, 0x1f, RZ ;  /* 0x0000001f0b027819 */ /* 0x000fe200000006ff */
[----:B------:R-:W-:-:S03]  /*4960*/  UMOV UR4, 0x40 ;  /* 0x0000004000047882 */ /* 0x000fc60000000000 */
[----:B------:R-:W-:Y:S01]  /*4970*/  UVIRTCOUNT.DEALLOC.SMPOOL 0x80 ;  /* 0x000000800000784c */ /* 0x000fe20000000000 */
[----:B--2---:R-:W-:Y:S02]  /*4980*/  ULEA UR8, UR8, UR4, 0x18 ;  /* 0x0000000408087291 */ /* 0x004fe4000f8ec0ff */
[----:B------:R-:W-:-:S07]  /*4990*/  ULEA UR4, UR22, UR17, 0x3 ;  /* 0x0000001116047291 */ /* 0x000fce000f8e18ff */
[----:B------:R2:W-:Y:S02]  /*49a0*/  @P0 STS.U8 [UR8+0x1c], R0 ;  /* 0x00001c00ff000988 */ /* 0x0005e40008000008 */
[----:B------:R-:W4:Y:S02]  /*49b0*/  SYNCS.PHASECHK.TRANS64.TRYWAIT P0, [UR4], R2 ;  /* 0x00000002ff0075a7 */ /* 0x000f240008001104 */
[----:B--2-4-:R-:W-:Y:S05]  /*49c0*/  @!P0 BRA `(.L_x_91) ;  /* 0x0000003800fc8947 */ /* 0x014fea0003800000 */
.L_x_192:
[----:B------:R-:W-:-:S04]  /*49d0*/  UIADD3 UR4, UPT, UPT, UR22, 0x1, URZ ;  /* 0x0000000116047890 */ /* 0x000fc8000fffe0ff */
[----:B------:R-:W-:-:S04]  /*49e0*/  UISETP.NE.AND UP0, UPT, UR4, 0x4, UPT ;  /* 0x000000040400788c */ /* 0x000fc8000bf05270 */
[----:B------:R-:W-:Y:S02]  /*49f0*/  USEL UR6, URZ, 0x1, UP0 ;  /* 0x00000001ff067887 */ /* 0x000fe40008000000 */
[----:B------:R-:W-:-:S04]  /*4a00*/  USEL UR4, UR4, URZ, UP0 ;  /* 0x000000ff04047287 */ /* 0x000fc80008000000 */
[----:B-1----:R-:W-:Y:S01]  /*4a10*/  ULEA UR5, UR4, UR17, 0x3 ;  /* 0x0000001104057291 */ /* 0x002fe2000f8e18ff */
[----:B--2---:R-:W-:-:S04]  /*4a20*/  LOP3.LUT R2, R11, UR6, RZ, 0x3c, !PT ;  /* 0x000000060b027c12 */ /* 0x004fc8000f8e3cff */
[----:B------:R-:W-:-:S04]  /*4a30*/  SHF.L.U32 R3, R2, 0x1f, RZ ;  /* 0x0000001f02037819 */ /* 0x000fc800000006ff */
[----:B------:R-:W1:Y:S02]  /*4a40*/  SYNCS.PHASECHK.TRANS64.TRYWAIT P0, [UR5], R3 ;  /* 0x00000003ff0075a7 */ /* 0x000e640008001105 */
[----:B-1----:R-:W-:Y:S05]  /*4a50*/  @!P0 BRA `(.L_x_92) ;  /* 0x0000003800f08947 */ /* 0x002fea0003800000 */
.L_x_194:
        /* <DEDUP_REMOVED lines=9> */
.L_x_196:
[----:B------:R-:W-:-:S04]  /*4af0*/  UIADD3 UR4, UPT, UPT, UR4, 0x1, URZ ;  /* 0x0000000104047890 */ /* 0x000fc8000fffe0ff */
[----:B------:R-:W-:-:S04]  /*4b00*/  UISETP.NE.AND UP0, UPT, UR4, 0x4, UPT ;  /* 0x000000040400788c */ /* 0x000fc8000bf05270 */
[----:B------:R-:W-:Y:S02]  /*4b10*/  USEL UR5, URZ, 0x1, UP0 ;  /* 0x00000001ff057887 */ /* 0x000fe40008000000 */
[----:B------:R-:W-:-:S04]  /*4b20*/  USEL UR4, UR4, URZ, UP0 ;  /* 0x000000ff04047287 */ /* 0x000fc80008000000 */
[----:B------:R-:W-:Y:S01]  /*4b30*/  ULEA UR4, UR4, UR17, 0x3 ;  /* 0x0000001104047291 */ /* 0x000fe2000f8e18ff */
[----:B------:R-:W-:-:S04]  /*4b40*/  LOP3.LUT R2, R2, UR5, RZ, 0x3c, !PT ;  /* 0x0000000502027c12 */ /* 0x000fc8000f8e3cff */
[----:B------:R-:W-:-:S04]  /*4b50*/  SHF.L.U32 R2, R2, 0x1f, RZ ;  /* 0x0000001f02027819 */ /* 0x000fc800000006ff */
[----:B------:R-:W2:Y:S02]  /*4b60*/  SYNCS.PHASECHK.TRANS64.TRYWAIT P0, [UR4], R2 ;  /* 0x00000002ff0075a7 */ /* 0x000ea40008001104 */
[----:B--2---:R-:W-:Y:S05]  /*4b70*/  @!P0 BRA `(.L_x_94) ;  /* 0x0000003800d88947 */ /* 0x004fea0003800000 */
.L_x_198:
[----:B------:R-:W-:Y:S01]  /*4b80*/  NOP ;  /* 0x0000000000007918 */ /* 0x000fe20000000000 */
[----:B-1----:R-:W1:Y:S01]  /*4b90*/  LDS R0, [UR8+0x14] ;  /* 0x00001408ff007984 */ /* 0x002e620008000800 */
[----:B------:R-:W-:Y:S01]  /*4ba0*/  ULOP3.LUT UR4, UR30, 0xffff, URZ, 0xc0, !UPT ;  /* 0x0000ffff1e047892 */ /* 0x000fe2000f8ec0ff */
[----:B------:R-:W-:Y:S01]  /*4bb0*/  UMOV UR5, 0xffff ;  /* 0x0000ffff00057882 */ /* 0x000fe20000000000 */
[----:B------:R-:W-:Y:S02]  /*4bc0*/  UMOV UR6, 0x1 ;  /* 0x0000000100067882 */ /* 0x000fe40000000000 */
[----:B------:R-:W-:-:S04]  /*4bd0*/  USHF.R.U32.HI UR4, URZ, 0x5, UR4 ;  /* 0x00000005ff047899 */ /* 0x000fc80008011604 */
[----:B------:R-:W-:Y:S02]  /*4be0*/  USHF.L.U32 UR5, UR5, UR4, URZ ;  /* 0x0000000405057299 */ /* 0x000fe400080006ff */
[----:B------:R-:W-:-:S04]  /*4bf0*/  USHF.L.U32 UR4, UR6, UR4, URZ ;  /* 0x0000000406047299 */ /* 0x000fc800080006ff */
[----:B-1----:R-:W-:-:S04]  /*4c00*/  LOP3.LUT R0, R0, UR5, RZ, 0xc0, !PT ;  /* 0x0000000500007c12 */ /* 0x002fc8000f8ec0ff */
[----:B------:R-:W-:-:S13]  /*4c10*/  ISETP.NE.AND P0, PT, R0, UR5, PT ;  /* 0x0000000500007c0c */ /* 0x000fda000bf05270 */
[----:B------:R-:W-:Y:S05]  /*4c20*/  @P0 BRA `(.L_x_95) ;  /* 0x0000000000580947 */ /* 0x000fea0003800000 */
[----:B------:R-:W1:Y:S02]  /*4c30*/  LDS R0, [UR8+0x18] ;  /* 0x00001808ff007984 */ /* 0x000e640008000800 */
[----:B-1----:R-:W-:-:S04]  /*4c40*/  LOP3.LUT R0, R0, UR4, RZ, 0xc0, !PT ;  /* 0x0000000400007c12 */ /* 0x002fc8000f8ec0ff */
[----:B------:R-:W-:-:S13]  /*4c50*/  ISETP.NE.AND P0, PT, R0, UR4, PT ;  /* 0x0000000400007c0c */ /* 0x000fda000bf05270 */
[----:B------:R-:W-:Y:S05]  /*4c60*/  @P0 BRA `(.L_x_96) ;  /* 0x00000000003c0947 */ /* 0x000fea0003800000 */
[----:B------:R-:W1:Y:S01]  /*4c70*/  S2R R2, SR_LANEID ;  /* 0x0000000000027919 */ /* 0x000e620000000000 */
[----:B------:R-:W-:-:S06]  /*4c80*/  ULOP3.LUT UR5, URZ, UR5, URZ, 0x33, !UPT ;  /* 0x00000005ff057292 */ /* 0x000fcc000f8e33ff */
[----:B------:R-:W-:-:S04]  /*4c90*/  IMAD.U32 R0, RZ, RZ, UR5 ;  /* 0x00000005ff007e24 */ /* 0x000fc8000f8e00ff */
[----:B------:R2:W4:Y:S02]  /*4ca0*/  REDUX UR7, R0 ;  /* 0x00000000000773c4 */ /* 0x0005240000000000 */
[----:B------:R1:W-:Y:S01]  /*4cb0*/  UTCATOMSWS.AND URZ, UR5 ;  /* 0x0000000500ff79e3 */ /* 0x0003e20008000000 */
[----:B--2---:R-:W-:Y:S01]  /*4cc0*/  LOP3.LUT R0, RZ, UR4, RZ, 0x33, !PT ;  /* 0x00000004ff007c12 */ /* 0x004fe2000f8e33ff */
[----:B------:R-:W-:Y:S02]  /*4cd0*/  VOTEU.ANY UR4, UPT, PT ;  /* 0x0000000000047886 */ /* 0x000fe400038e0100 */
[----:B------:R-:W-:Y:S02]  /*4ce0*/  UFLO.U32 UR4, UR4 ;  /* 0x00000004000472bd */ /* 0x000fe400080e0000 */
[----:B------:R-:W2:Y:S04]  /*4cf0*/  REDUX UR6, R0 ;  /* 0x00000000000673c4 */ /* 0x000ea80000000000 */
[----:B-1----:R-:W-:-:S02]  /*4d00*/  ISETP.EQ.U32.AND P0, PT, R2, UR4, PT ;  /* 0x0000000402007c0c */ /* 0x002fc4000bf02070 */
[----:B----4-:R-:W-:-:S11]  /*4d10*/  MOV R2, UR7 ;  /* 0x0000000700027c02 */ /* 0x010fd60008000f00 */
[----:B------:R1:W-:Y:S01]  /*4d20*/  @P0 ATOMS.AND RZ, [UR8+0x14], R2 ;  /* 0x00001402ffff098c */ /* 0x0003e2000a800008 */
[----:B--2---:R-:W-:-:S05]  /*4d30*/  IMAD.U32 R0, RZ, RZ, UR6 ;  /* 0x00000006ff007e24 */ /* 0x004fca000f8e00ff */
[----:B------:R1:W-:Y:S01]  /*4d40*/  @P0 ATOMS.AND RZ, [UR8+0x18], R0 ;  /* 0x00001800ffff098c */ /* 0x0003e2000a800008 */
[----:B------:R-:W-:Y:S05]  /*4d50*/  BRA `(.L_x_97) ;  /* 0x0000000000147947 */ /* 0x000fea0003800000 */
.L_x_96:
[----:B------:R-:W-:Y:S02]  /*4d60*/  MOV R2, 0x4d80 ;  /* 0x00004d8000027802 */ /* 0x000fe40000000f00 */
[----:B---3-5:R-:W-:Y:S05]  /*4d70*/  CALL.REL.NOINC `($__internal_0_$__cuda_sm10x_tcgen05_guardrail_trap_col_being_dealloced_not_returned_by_alloc) ;  /* 0x0000003800f47944 */ /* 0x028fea0003c00000 */
[----:B------:R-:W-:Y:S05]  /*4d80*/  BRA `(.L_x_97) ;  /* 0x0000000000087947 */ /* 0x000fea0003800000 */
.L_x_95:
[----:B------:R-:W-:Y:S02]  /*4d90*/  MOV R2, 0x4db0 ;  /* 0x00004db000027802 */ /* 0x000fe40000000f00 */
[----:B---3-5:R-:W-:Y:S05]  /*4da0*/  CALL.REL.NOINC `($__internal_2_$__cuda_sm10x_tcgen05_guardrail_trap_unallocated_columns_being_dealloced) ;  /* 0x0000003c00007944 */ /* 0x028fea0003c00000 */
.L_x_97:
[----:B------:R-:W-:Y:S01]  /*4db0*/  NOP ;  /* 0x0000000000007918 */ /* 0x000fe20000000000 */
[----:B------:R-:W-:Y:S05]  /*4dc0*/  EXIT ;  /* 0x000000000000794d */ /* 0x000fea0003800000 */
.L_x_79:
[----:B------:R-:W-:-:S09]  /*4dd0*/  UISETP.NE.OR UP0, UPT, UR22, 0x3, !UP3 ;  /* 0x000000031600788c */ /* 0x000fd2000df05670 */
[----:B------:R-:W-:Y:S05]  /*4de0*/  BRA.U UP0, `(.L_x_98) ;  /* 0x0000000d00087547 */ /* 0x000fea000b800000 */
[----:B------:R-:W1:Y:S01]  /*4df0*/  LDCU UR26, c[0x0][0x370] ;  /* 0x00006e00ff1a77ac */ /* 0x000e620008000800 */
[----:B------:R-:W2:Y:S01]  /*4e00*/  LDC.64 R16, c[0x0][0x348] ;  /* 0x0000d200ff107b82 */ /* 0x000ea20000000a00 */
[----:B------:R-:W-:Y:S02]  /*4e10*/  HFMA2 R13, -RZ, RZ, 0, 0 ;  /* 0x00000000ff0d7431 */ /* 0x000fe400000001ff */
[----:B------:R-:W-:Y:S01]  /*4e20*/  IMAD.MOV.U32 R15, RZ, RZ, 0x1 ;  /* 0x00000001ff0f7424 */ /* 0x000fe200078e00ff */
[----:B------:R-:W1:Y:S01]  /*4e30*/  LDCU.128 UR28, c[0x0][0xb10] ;  /* 0x00016200ff1c77ac */ /* 0x000e620008000c00 */
[----:B------:R-:W-:Y:S01]  /*4e40*/  IMAD.MOV.U32 R14, RZ, RZ, RZ ;  /* 0x000000ffff0e7224 */ /* 0x000fe200078e00ff */
[----:B------:R-:W-:Y:S01]  /*4e50*/  MOV R12, 0x1000 ;  /* 0x00001000000c7802 */ /* 0x000fe20000000f00 */
[----:B------:R-:W3:Y:S01]  /*4e60*/  LDCU UR25, c[0x0][0x374] ;  /* 0x00006e80ff1977ac */ /* 0x000ee20008000800 */
[----:B------:R-:W4:Y:S01]  /*4e70*/  LDC.64 R2, c[0x0][0x888] ;  /* 0x00022200ff027b82 */ /* 0x000f220000000a00 */
[----:B------:R-:W3:Y:S01]  /*4e80*/  LDCU UR16, c[0x0][0xb0c] ;  /* 0x00016180ff1077ac */ /* 0x000ee20008000800 */
[----:B------:R-:W2:Y:S06]  /*4e90*/  LDCU UR35, c[0x0][0xb20] ;  /* 0x00016400ff2377ac */ /* 0x000eac0008000800 */
[----:B------:R-:W4:Y:S01]  /*4ea0*/  LDC.64 R4, c[0x0][0x890] ;  /* 0x00022400ff047b82 */ /* 0x000f220000000a00 */
[----:B------:R-:W2:Y:S01]  /*4eb0*/  LDCU UR4, c[0x0][0xb30] ;  /* 0x00016600ff0477ac */ /* 0x000ea20008000800 */
[----:B------:R-:W-:Y:S01]  /*4ec0*/  UMOV UR17, 0x400 ;  /* 0x0000040000117882 */ /* 0x000fe20000000000 */
[----:B-1----:R-:W-:-:S02]  /*4ed0*/  UIMAD.WIDE.U32 UR32, UR26, UR28, URZ ;  /* 0x0000001c1a2072a5 */ /* 0x002fc4000f8e00ff */
[----:B---3--:R-:W-:Y:S02]  /*4ee0*/  UIMAD.WIDE.U32 UR6, UR25, UR31, URZ ;  /* 0x0000001f190672a5 */ /* 0x008fe4000f8e00ff */
[----:B------:R-:W-:Y:S02]  /*4ef0*/  ULEA UR17, UR48, UR17, 0x18 ;  /* 0x0000001130117291 */ /* 0x000fe4000f8ec0ff */
[----:B------:R-:W-:Y:S02]  /*4f00*/  UPLOP3.LUT UP3, UPT, UPT, UPT, UPT, 0x40, 0x4 ;  /* 0x000000000004789c */ /* 0x000fe40003f6e870 */
[----:B------:R-:W-:Y:S01]  /*4f10*/  UIADD3 UR5, UPT, UPT, UR17, 0x1b0, URZ ;  /* 0x000001b011057890 */ /* 0x000fe2000fffe0ff */
[----:B------:R-:W-:Y:S01]  /*4f20*/  UMOV UR32, UR33 ;  /* 0x0000002100207c82 */ /* 0x000fe20008000000 */
[----:B------:R-:W-:Y:S01]  /*4f30*/  UMOV UR27, UR7 ;  /* 0x00000007001b7c82 */ /* 0x000fe20008000000 */
[----:B------:R-:W-:Y:S02]  /*4f40*/  UISETP.GE.AND UP0, UPT, UR40, 0x1, UPT ;  /* 0x000000012800788c */ /* 0x000fe4000bf06270 */
[----:B------:R-:W-:Y:S01]  /*4f50*/  UISETP.NE.AND UP4, UPT, UR40, 0x1, UPT ;  /* 0x000000012800788c */ /* 0x000fe2000bf85270 */
[----:B------:R-:W1:Y:S01]  /*4f60*/  LDCU.64 UR14, c[0x0][0xb28] ;  /* 0x00016500ff0e77ac */ /* 0x000e620008000a00 */
[----:B------:R-:W-:-:S02]  /*4f70*/  UISETP.NE.AND UP6, UPT, UR16, 0x1, UPT ;  /* 0x000000011000788c */ /* 0x000fc4000bfc5270 */
[----:B------:R-:W-:Y:S02]  /*4f80*/  UISETP.NE.AND UP5, UPT, UR30, 0x1, UPT ;  /* 0x000000011e00788c */ /* 0x000fe4000bfa5270 */
[----:B------:R-:W-:Y:S02]  /*4f90*/  UPRMT UR48, UR48, 0x654, UR5 ;  /* 0x0000065430307896 */ /* 0x000fe40008000005 */
[----:B------:R-:W-:Y:S02]  /*4fa0*/  USHF.R.U32.HI UR32, URZ, UR29, UR32 ;  /* 0x0000001dff207299 */ /* 0x000fe40008011620 */
[----:B--2---:R-:W-:Y:S02]  /*4fb0*/  USHF.R.U32.HI UR27, URZ, UR35, UR27 ;  /* 0x00000023ff1b7299 */ /* 0x004fe4000801161b */
[----:B------:R-:W-:-:S11]  /*4fc0*/  UISETP.NE.AND UP2, UPT, UR4, 0x1, UPT ;  /* 0x000000010400788c */ /* 0x000fd6000bf45270 */
.L_x_106:
[C---:B------:R-:W-:Y:S02]  /*4fd0*/  LEA R7, R14.reuse, UR17, 0x3 ;  /* 0x000000110e077c11 */ /* 0x040fe4000f8e18ff */
[----:B------:R-:W-:Y:S02]  /*4fe0*/  SHF.L.U32 R0, R13, 0x1f, RZ ;  /* 0x0000001f0d007819 */ /* 0x000fe400000006ff */
[----:B------:R-:W-:Y:S02]  /*4ff0*/  LEA R8, R14, UR17, 0x4 ;  /* 0x000000110e087c11 */ /* 0x000fe4000f8e20ff */
[----:B--2---:R-:W2:Y:S02]  /*5000*/  SYNCS.PHASECHK.TRANS64.TRYWAIT P0, [R7+URZ+0x1d0], R0 ;  /* 0x0001d000070075a7 */ /* 0x004ea400080011ff */
[----:B--2---:R-:W-:Y:S05]  /*5010*/  @!P0 BRA `(.L_x_99) ;  /* 0x0000003400c88947 */ /* 0x004fea0003800000 */
.L_x_199:
[----:B------:R-:W3:Y:S01]  /*5020*/  LDS.128 R8, [R8+0x260] ;  /* 0x0002600008087984 */ /* 0x000ee20000000c00 */
[----:B------:R-:W-:Y:S01]  /*5030*/  UISETP.GE.AND UP0, UPT, UR40, 0x1, UPT ;  /* 0x000000012800788c */ /* 0x000fe2000bf06270 */
[----:B------:R-:W-:Y:S01]  /*5040*/  @!PT LDS RZ, [RZ] ;  /* 0x00000000fffff984 */ /* 0x000fe20000000800 */
[----:B------:R-:W-:Y:S01]  /*5050*/  @!PT LDS RZ, [RZ] ;  /* 0x00000000fffff984 */ /* 0x000fe20000000800 */
[----:B------:R-:W-:Y:S01]  /*5060*/  @!PT LDS RZ, [RZ] ;  /* 0x00000000fffff984 */ /* 0x000fe20000000800 */
[----:B------:R-:W-:Y:S01]  /*5070*/  @!PT LDS RZ, [RZ] ;  /* 0x00000000fffff984 */ /* 0x000fe20000000800 */
[----:B------:R1:W-:Y:S06]  /*5080*/  MEMBAR.ALL.CTA ;  /* 0x0000000000007992 */ /* 0x0003ec0000008000 */
[----:B-1----:R-:W1:Y:S01]  /*5090*/  FENCE.VIEW.ASYNC.S ;  /* 0x00000000000073c6 */ /* 0x002e620000000000 */
[----:B---3--:R-:W-:Y:S11]  /*50a0*/  LOP3.LUT P0, RZ, R10, 0x1, RZ, 0xc0, !PT ;  /* 0x000000010aff7812 */ /* 0x008ff6000780c0ff */
[----:B------:R-:W-:Y:S02]  /*50b0*/  @!UPT UIADD3 URZ, UPT, UPT, URZ, URZ, URZ ;  /* 0x000000fffffff290 */ /* 0x000fe4000fffe0ff */
[----:B-1----:R-:W-:Y:S01]  /*50c0*/  VOTEU.ANY UP1, P0 ;  /* 0x0000000000ff7886 */ /* 0x002fe20000020100 */
[----:B------:R-:W-:Y:S11]  /*50d0*/  PLOP3.LUT P0, PT, PT, PT, UP1, 0x80, 0x8 ;  /* 0x000000000008781c */ /* 0x000ff60003f0f018 */
[----:B------:R-:W-:Y:S02]  /*50e0*/  @!UPT UIADD3 URZ, UPT, UPT, URZ, URZ, URZ ;  /* 0x000000fffffff290 */ /* 0x000fe4000fffe0ff */
[----:B--2---:R-:W-:Y:S02]  /*50f0*/  @P0 SHF.R.U32.HI R0, RZ, 0x10, R9 ;  /* 0x00000010ff000819 */ /* 0x004fe40000011609 */
[----:B------:R-:W-:Y:S02]  /*5100*/  @P0 MOV R6, R8 ;  /* 0x0000000800060202 */ /* 0x000fe40000000f00 */
[----:B------:R-:W-:Y:S01]  /*5110*/  @P0 R2UR UR4, R0 ;  /* 0x00000000000402ca */ /* 0x000fe200000e0000 */
[----:B------:R-:W-:Y:S01]  /*5120*/  VIADD R0, R7, 0x1e0 ;  /* 0x000001e007007836 */ /* 0x000fe20000000000 */
[----:B------:R-:W-:Y:S02]  /*5130*/  @P0 LOP3.LUT R8, R9, 0xffff, RZ, 0xc0, !PT ;  /* 0x0000ffff09080812 */ /* 0x000fe400078ec0ff */
[----:B------:R-:W-:Y:S02]  /*5140*/  @P0 R2UR UR6, R6 ;  /* 0x00000000060602ca */ /* 0x000fe400000e0000 */
[----:B------:R-:W-:Y:S02]  /*5150*/  PRMT R0, RZ, 0x654, R0 ;  /* 0x00000654ff007816 */ /* 0x000fe40000000000 */
[----:B------:R-:W-:Y:S02]  /*5160*/  @P0 R2UR UR5, R8 ;  /* 0x00000000080502ca */ /* 0x000fe400000e0000 */
[----:B------:R1:W-:Y:S03]  /*5170*/  SYNCS.ARRIVE.TRANS64.RED.A1T0 RZ, [R0+URZ], RZ ;  /* 0x000000ff00ff79a7 */ /* 0x0003e600081004ff */
[----:B------:R-:W-:Y:S04]  /*5180*/  @UP1 UMOV UR24, UR4 ;  /* 0x0000000400181c82 */ /* 0x000fe80008000000 */
[----:B------:R-:W-:Y:S04]  /*5190*/  @UP1 UMOV UR13, UR6 ;  /* 0x00000006000d1c82 */ /* 0x000fe80008000000 */
[----:B------:R-:W-:Y:S01]  /*51a0*/  @UP1 UMOV UR7, UR5 ;  /* 0x0000000500071c82 */ /* 0x000fe20008000000 */
[----:B------:R-:W-:Y:S05]  /*51b0*/  BRA.U !UP0, `(.L_x_100) ;  /* 0x0000000108a47547 */ /* 0x000fea000b800000 */
[----:B------:R-:W-:Y:S02]  /*51c0*/  UIMAD.WIDE.U32 UR10, UR7, UR31, URZ ;  /* 0x0000001f070a72a5 */ /* 0x000fe4000f8e00ff */
[----:B------:R-:W-:Y:S02]  /*51d0*/  UIMAD.WIDE.U32 UR18, UR13, UR28, URZ ;  /* 0x0000001c0d1272a5 */ /* 0x000fe4000f8e00ff */
[----:B------:R-:W-:Y:S02]  /*51e0*/  USEL UR4, UR25, UR27, !UP5 ;  /* 0x0000001b19047287 */ /* 0x000fe4000e800000 */
[----:B------:R-:W-:Y:S02]  /*51f0*/  USEL UR8, UR26, UR32, !UP6 ;  /* 0x000000201a087287 */ /* 0x000fe4000f000000 */
[----:B------:R-:W-:Y:S02]  /*5200*/  UIMAD.WIDE.U32 UR20, UR4, UR14, URZ ;  /* 0x0000000e041472a5 */ /* 0x000fe4000f8e00ff */
[----:B------:R-:W-:Y:S01]  /*5210*/  UIMAD.WIDE.U32 UR22, UR8, UR14, URZ ;  /* 0x0000000e081672a5 */ /* 0x000fe2000f8e00ff */
[----:B------:R-:W-:Y:S02]  /*5220*/  UMOV UR5, UR11 ;  /* 0x0000000b00057c82 */ /* 0x000fe40008000000 */
[----:B------:R-:W-:Y:S03]  /*5230*/  USHF.R.U32.HI UR6, URZ, UR35, UR5 ;  /* 0x00000023ff067299 */ /* 0x000fe60008011605 */
[----:B------:R-:W-:Y:S01]  /*5240*/  UMOV UR5, UR19 ;  /* 0x0000001300057c82 */ /* 0x000fe20008000000 */
[----:B------:R-:W-:Y:S02]  /*5250*/  USEL UR6, UR7, UR6, !UP5 ;  /* 0x0000000607067287 */ /* 0x000fe4000e800000 */
[----:B------:R-:W-:Y:S02]  /*5260*/  USHF.R.U32.HI UR9, URZ, UR29, UR5 ;  /* 0x0000001dff097299 */ /* 0x000fe40008011605 */
[----:B------:R-:W-:Y:S01]  /*5270*/  UIMAD.WIDE.U32 UR10, UR6, UR14, URZ ;  /* 0x0000000e060a72a5 */ /* 0x000fe2000f8e00ff */
[----:B------:R-:W-:Y:S02]  /*5280*/  UMOV UR5, UR21 ;  /* 0x0000001500057c82 */ /* 0x000fe40008000000 */
[----:B------:R-:W-:Y:S03]  /*5290*/  @UP4 USHF.R.U32.HI UR4, URZ, UR15, UR5 ;  /* 0x0000000fff044299 */ /* 0x000fe60008011605 */
[----:B------:R-:W-:Y:S01]  /*52a0*/  UMOV UR5, UR23 ;  /* 0x0000001700057c82 */ /* 0x000fe20008000000 */
[----:B------:R-:W-:Y:S02]  /*52b0*/  UIMAD UR4, UR40, UR4, URZ ;  /* 0x00000004280472a4 */ /* 0x000fe4000f8e02ff */
[----:B------:R-:W-:Y:S02]  /*52c0*/  @UP4 USHF.R.U32.HI UR8, URZ, UR15, UR5 ;  /* 0x0000000fff084299 */ /* 0x000fe40008011605 */
[----:B------:R-:W-:Y:S02]  /*52d0*/  USEL UR5, UR13, UR9, !UP6 ;  /* 0x000000090d057287 */ /* 0x000fe4000f000000 */
[----:B------:R-:W-:Y:S02]  /*52e0*/  UIMAD UR9, UR40, UR8, URZ ;  /* 0x00000008280972a4 */ /* 0x000fe4000f8e02ff */
[----:B------:R-:W-:Y:S03]  /*52f0*/  UISETP.GE.AND UP0, UPT, UR6, UR4, UPT ;  /* 0x000000040600728c */ /* 0x000fe6000bf06270 */
[----:B------:R-:W-:Y:S01]  /*5300*/  UMOV UR4, UR11 ;  /* 0x0000000b00047c82 */ /* 0x000fe20008000000 */
[----:B------:R-:W-:Y:S02]  /*5310*/  UISETP.GE.OR UP0, UPT, UR5, UR9, UP0 ;  /* 0x000000090500728c */ /* 0x000fe40008706670 */
[----:B------:R-:W-:Y:S02]  /*5320*/  USHF.R.U32.HI UR4, URZ, UR15, UR4 ;  /* 0x0000000fff047299 */ /* 0x000fe40008011604 */
[----:B------:R-:W-:Y:S02]  /*5330*/  UIMAD.WIDE.U32 UR10, UR5, UR14, URZ ;  /* 0x0000000e050a72a5 */ /* 0x000fe4000f8e00ff */
[----:B------:R-:W-:Y:S04]  /*5340*/  USEL UR12, UR6, UR4, !UP4 ;  /* 0x00000004060c7287 */ /* 0x000fe8000e000000 */
[----:B------:R-:W-:Y:S01]  /*5350*/  UIADD3 UR9, UPT, UPT, -UR12, URZ, URZ ;  /* 0x000000ff0c097290 */ /* 0x000fe2000fffe1ff */
[----:B------:R-:W-:Y:S02]  /*5360*/  @!UP0 UMOV UR4, UR11 ;  /* 0x0000000b00048c82 */ /* 0x000fe40008000000 */
[----:B------:R-:W-:Y:S02]  /*5370*/  @!UP0 USHF.R.U32.HI UR4, URZ, UR15, UR4 ;  /* 0x0000000fff048299 */ /* 0x000fe40008011604 */
[----:B------:R-:W-:Y:S02]  /*5380*/  UIMAD UR9, UR40, UR9, UR6 ;  /* 0x00000009280972a4 */ /* 0x000fe4000f8e0206 */
[----:B------:R-:W-:Y:S04]  /*5390*/  @!UP0 USEL UR4, UR5, UR4, !UP4 ;  /* 0x0000000405048287 */ /* 0x000fe8000e000000 */
[----:B------:R-:W-:Y:S02]  /*53a0*/  @!UP0 UIMAD UR9, UR8, UR9, UR4 ;  /* 0x00000009080982a4 */ /* 0x000fe4000f8e0204 */
[----:B------:R-:W-:Y:S02]  /*53b0*/  @!UP0 UIADD3 UR10, UPT, UPT, UR12, -UR4, URZ ;  /* 0x800000040c0a8290 */ /* 0x000fe4000fffe0ff */
[----:B------:R-:W-:Y:S02]  /*53c0*/  UIADD3 UR4, UPT, UPT, -UR5, URZ, URZ ;  /* 0x000000ff05047290 */ /* 0x000fe4000fffe1ff */
[----:B------:R-:W-:Y:S02]  /*53d0*/  UIADD3 UR8, UPT, UPT, -UR6, URZ, URZ ;  /* 0x000000ff06087290 */ /* 0x000fe4000fffe1ff */
[----:B------:R-:W-:Y:S02]  /*53e0*/  @!UP0 UIMAD UR6, UR10, UR40, UR5 ;  /* 0x000000280a0682a4 */ /* 0x000fe4000f8e0205 */
[----:B------:R-:W-:Y:S02]  /*53f0*/  UIMAD UR13, UR16, UR4, UR13 ;  /* 0x00000004100d72a4 */ /* 0x000fe4000f8e020d */
[----:B------:R-:W-:Y:S01]  /*5400*/  UIMAD UR7, UR30, UR8, UR7 ;  /* 0x000000081e0772a4 */ /* 0x000fe2000f8e0207 */
[----:B------:R-:W-:Y:S02]  /*5410*/  @!UP0 UMOV UR5, UR9 ;  /* 0x0000000900058c82 */ /* 0x000fe40008000000 */
[----:B------:R-:W-:Y:S02]  /*5420*/  UIMAD UR13, UR5, UR16, UR13 ;  /* 0x00000010050d72a4 */ /* 0x000fe4000f8e020d */
[----:B------:R-:W-:Y:S11]  /*5430*/  UIMAD UR7, UR6, UR30, UR7 ;  /* 0x0000001e060772a4 */ /* 0x000ff6000f8e0207 */
[----:B------:R-:W-:Y:S01]  /*5440*/  @!UPT UIADD3 URZ, UPT, UPT, URZ, URZ, URZ ;  /* 0x000000fffffff290 */ /* 0x000fe2000fffe0ff */
.L_x_100:
[----:B------:R-:W2:Y:S01]  /*5450*/  @!UP2 LDCU.128 UR20, c[0x0][0xb10] ;  /* 0x00016200ff14a7ac */ /* 0x000ea20008000c00 */
[C---:B----4-:R-:W-:Y:S02]  /*5460*/  ISETP.NE.U32.AND P1, PT, R4.reuse, RZ, PT ;  /* 0x000000ff0400720c */ /* 0x050fe40003f25070 */
[----:B------:R-:W-:Y:S02]  /*5470*/  ISETP.NE.U32.AND P0, PT, R4, RZ, PT ;  /* 0x000000ff0400720c */ /* 0x000fe40003f05070 */
[C---:B------:R-:W-:Y:S02]  /*5480*/  ISETP.NE.AND.EX P1, PT, R5.reuse, RZ, PT, P1 ;  /* 0x000000ff0500720c */ /* 0x040fe40003f25310 */
[----:B------:R-:W-:Y:S01]  /*5490*/  ISETP.NE.AND.EX P0, PT, R5, RZ, PT, P0 ;  /* 0x000000ff0500720c */ /* 0x000fe20003f05300 */
[----:B------:R-:W3:Y:S01]  /*54a0*/  @!UP2 LDCU UR5, c[0x0][0xb0c] ;  /* 0x00016180ff05a7ac */ /* 0x000ee20008000800 */
[----:B------:R-:W-:Y:S01]  /*54b0*/  SHF.L.U32 R6, R15, 0x1f, RZ ;  /* 0x0000001f0f067819 */ /* 0x000fe200000006ff */
[----:B--2---:R-:W-:Y:S07]  /*54c0*/  UIMAD.WIDE.U32 UR8, UR13, UR20, URZ ;  /* 0x000000140d0872a5 */ /* 0x004fee000f8e00ff */
[----:B------:R-:W-:Y:S01]  /*54d0*/  @!UP2 UMOV UR4, UR9 ;  /* 0x000000090004ac82 */ /* 0x000fe20008000000 */
[----:B---3--:R-:W-:Y:S02]  /*54e0*/  @!UP2 UISETP.NE.AND UP0, UPT, UR5, 0x1, UPT ;  /* 0x000000010500a88c */ /* 0x008fe4000bf05270 */
[----:B------:R-:W-:Y:S02]  /*54f0*/  @!UP2 USHF.R.U32.HI UR4, URZ, UR21, UR4 ;  /* 0x00000015ff04a299 */ /* 0x000fe40008011604 */
[----:B------:R-:W-:Y:S02]  /*5500*/  UIMAD.WIDE.U32 UR8, UR7, UR23, URZ ;  /* 0x00000017070872a5 */ /* 0x000fe4000f8e00ff */
[----:B------:R-:W-:Y:S02]  /*5510*/  @!UP2 USEL UR10, UR13, UR4, !UP0 ;  /* 0x000000040d0aa287 */ /* 0x000fe4000c000000 */
[----:B------:R-:W-:Y:S03]  /*5520*/  @!UP2 UISETP.NE.AND UP0, UPT, UR22, 0x1, UPT ;  /* 0x000000011600a88c */ /* 0x000fe6000bf05270 */
[----:B------:R-:W-:Y:S02]  /*5530*/  @!UP2 UMOV UR6, UR9 ;  /* 0x000000090006ac82 */ /* 0x000fe40008000000 */
[----:B------:R-:W2:Y:S02]  /*5540*/  @!UP2 LDCU UR4, c[0x0][0xb20] ;  /* 0x00016400ff04a7ac */ /* 0x000ea40008000800 */
[----:B--2---:R-:W-:Y:S04]  /*5550*/  @!UP2 USHF.R.U32.HI UR6, URZ, UR4, UR6 ;  /* 0x00000004ff06a299 */ /* 0x004fe80008011606 */
[----:B------:R-:W-:Y:S04]  /*5560*/  @!UP2 USEL UR6, UR7, UR6, !UP0 ;  /* 0x000000060706a287 */ /* 0x000fe8000c000000 */
[----:B------:R-:W-:Y:S02]  /*5570*/  @!UP2 UIADD3 UR4, UPT, UPT, -UR10, UR6, URZ ;  /* 0x000000060a04a290 */ /* 0x000fe4000fffe1ff */
[----:B------:R-:W-:Y:S02]  /*5580*/  @!UP2 UIADD3 UR6, UPT, UPT, UR10, -UR6, URZ ;  /* 0x800000060a06a290 */ /* 0x000fe4000fffe0ff */
[----:B------:R-:W-:Y:S02]  /*5590*/  @!UP2 UIMAD UR13, UR4, UR5, UR13 ;  /* 0x00000005040da2a4 */ /* 0x000fe4000f8e020d */
[----:B------:R-:W-:Y:S01]  /*55a0*/  @!UP2 UIMAD UR7, UR6, UR22, UR7 ;  /* 0x000000160607a2a4 */ /* 0x000fe2000f8e0207 */
[----:B------:R-:W-:Y:S11]  /*55b0*/  BRA.U UP3, `(.L_x_101) ;  /* 0x0000000103107547 */ /* 0x000ff6000b800000 */
[----:B------:R-:W-:Y:S04]  /*55c0*/  MOV R7, UR34 ;  /* 0x0000002200077c02 */ /* 0x000fe80008000f00 */
[----:B------:R-:W-:Y:S04]  /*55d0*/  SHF.L.U32 R7, R7, 0x1f, RZ ;  /* 0x0000001f07077819 */ /* 0x000fe800000006ff */
[----:B------:R-:W2:Y:S02]  /*55e0*/  SYNCS.PHASECHK.TRANS64.TRYWAIT P2, [UR17+0x1c8], R7 ;  /* 0x0001c807ff0075a7 */ /* 0x000ea40008041111 */
[----:B--2---:R-:W-:Y:S05]  /*55f0*/  @!P2 BRA `(.L_x_102) ;  /* 0x000000300064a947 */ /* 0x004fea0003800000 */
.L_x_101:
[----:B------:R-:W-:Y:S05]  /*5600*/  @!P1 BRA `(.L_x_103) ;  /* 0x0000000000309947 */ /* 0x000fea0003800000 */
[----:B------:R-:W-:Y:S01]  /*5610*/  ISETP.NE.U32.AND P1, PT, R2, RZ, PT ;  /* 0x000000ff0200720c */ /* 0x000fe20003f25070 */
[----:B------:R-:W2:Y:S01]  /*5620*/  LDCU.64 UR4, c[0x0][0x358] ;  /* 0x00006b00ff0477ac */ /* 0x000ea20008000a00 */
[----:B------:R-:W-:Y:S02]  /*5630*/  IMAD.MOV.U32 R79, RZ, RZ, 0x1 ;  /* 0x00000001ff4f7424 */ /* 0x000fe400078e00ff */
[----:B------:R-:W-:Y:S11]  /*5640*/  ISETP.NE.AND.EX P1, PT, R3, RZ, PT, P1 ;  /* 0x000000ff0300720c */ /* 0x000ff60003f25310 */
[----:B------:R-:W-:Y:S02]  /*5650*/  @!UPT UIADD3 URZ, UPT, UPT, URZ, URZ, URZ ;  /* 0x000000fffffff290 */ /* 0x000fe4000fffe0ff */
[----:B------:R-:W3:Y:S01]  /*5660*/  @P1 LDC.64 R8, c[0x0][0x888] ;  /* 0x00022200ff081b82 */ /* 0x000ee20000000a00 */
[----:B-1----:R-:W-:Y:S04]  /*5670*/  @P1 IMAD R0, R4, UR36, RZ ;  /* 0x0000002404001c24 */ /* 0x002fe8000f8e02ff */
[----:B---3--:R-:W-:Y:S04]  /*5680*/  @P1 IMAD.WIDE R8, R0, 0x4, R8 ;  /* 0x0000000400081825 */ /* 0x008fe800078e0208 */
[----:B------:R-:W-:Y:S01]  /*5690*/  HFMA2 R0, -RZ, RZ, 0, 5.9604644775390625e-08 ;  /* 0x00000001ff007431 */ /* 0x000fe200000001ff */
[----:B--2--5:R2:W5:Y:S04]  /*56a0*/  @P1 LDG.E R39, desc[UR4][R8.64] ;  /* 0x0000000408271981 */ /* 0x024568000c1e1900 */
[----:B------:R-:W-:Y:S01]  /*56b0*/  @!P1 PRMT R79, R0, 0x7610, R79 ;  /* 0x00007610004f9816 */ /* 0x000fe2000000004f */
[----:B--2---:R-:W3:Y:S06]  /*56c0*/  @!P1 LDC R39, c[0x0][0x880] ;  /* 0x00022000ff279b82 */ /* 0x004eec0000000800 */
.L_x_103:
[----:B---3-5:R-:W-:Y:S01]  /*56d0*/  @!P0 FSETP.EQ.AND P1, PT, R39, RZ, PT ;  /* 0x000000ff2700820b */ /* 0x028fe20003f22000 */
[----:B------:R-:W-:Y:S01]  /*56e0*/  @!UPT UIADD3 URZ, UPT, UPT, URZ, URZ, URZ ;  /* 0x000000fffffff290 */ /* 0x000fe2000fffe0ff */
[----:B------:R-:W-:Y:S11]  /*56f0*/  @!P0 BRA `(.L_x_104) ;  /* 0x0000000000188947 */ /* 0x000ff60003800000 */
[----:B------:R-:W-:Y:S02]  /*5700*/  LOP3.LUT P0, RZ, R79, 0xff, RZ, 0xc0, !PT ;  /* 0x000000ff4fff7812 */ /* 0x000fe4000780c0ff */
[----:B------:R-:W-:Y:S04]  /*5710*/  ISETP.NE.U32.AND P1, PT, R2, RZ, PT ;  /* 0x000000ff0200720c */ /* 0x000fe80003f25070 */
[----:B------:R-:W-:Y:S04]  /*5720*/  ISETP.NE.AND.EX P1, PT, R3, RZ, PT, P1 ;  /* 0x000000ff0300720c */ /* 0x000fe80003f25310 */
[----:B------:R-:W-:Y:S03]  /*5730*/  PLOP3.LUT P1, PT, P1, PT, PT, 0x8, 0x80 ;  /* 0x000000000080781c */ /* 0x000fe60000f2e170 */
[----:B------:R-:W-:Y:S11]  /*5740*/  @P0 FSETP.EQ.AND P1, PT, R39, RZ, PT ;  /* 0x000000ff2700020b */ /* 0x000ff60003f22000 */
[----:B------:R-:W-:Y:S02]  /*5750*/  @!UPT UIADD3 URZ, UPT, UPT, URZ, URZ, URZ ;  /* 0x000000fffffff290 */ /* 0x000fe4000fffe0ff */
.L_x_104:
[----:B------:R-:W2:Y:S01]  /*5760*/  SYNCS.PHASECHK.TRANS64.TRYWAIT P0, [UR17+0x1b8], R6 ;  /* 0x0001b806ff0075a7 */ /* 0x000ea20008001111 */
[----:B------:R-:W-:Y:S02]  /*5770*/  ELECT P2, URZ, PT ;  /* 0x0000000000ff782f */ /* 0x000fe40003840000 */
[----:B------:R-:W-:Y:S01]  /*5780*/  IADD3 R14, PT, PT, R14, 0x1, RZ ;  /* 0x000000010e0e7810 */ /* 0x000fe20007ffe0ff */
[----:B--2---:R-:W-:Y:S10]  /*5790*/  @!P0 BRA `(.L_x_105) ;  /* 0x0000003000148947 */ /* 0x004ff40003800000 */
.L_x_202:
[----:B------:R-:W-:Y:S01]  /*57a0*/  PLOP3.LUT P1, PT, P1, P2, PT, 0xf2, 0x2f ;  /* 0x00000000002f781c */ /* 0x000fe20000f25e72 */
[----:B------:R-:W-:Y:S01]  /*57b0*/  UMOV UR18, 0x0 ;  /* 0x0000000000127882 */ /* 0x000fe20000000000 */
[----:B------:R-:W-:Y:S01]  /*57c0*/  UMOV UR19, 0x10000000 ;  /* 0x1000000000137882 */ /* 0x000fe20000000000 */
[----:B------:R-:W-:Y:S01]  /*57d0*/  UMOV UR12, UR36 ;  /* 0x00000024000c7c82 */ /* 0x000fe20008000000 */
[----:B------:R-:W-:Y:S01]  /*57e0*/  LOP3.LUT R15, R15, 0x1, RZ, 0x3c, !PT ;  /* 0x000000010f0f7812 */ /* 0x000fe200078e3cff */
[----:B------:R-:W-:Y:S01]  /*57f0*/  UPLOP3.LUT UP3, UPT, UPT, UPT, UPT, 0x80, 0x8 ;  /* 0x000000000008789c */ /* 0x000fe20003f6f070 */
[----:B------:R-:W-:Y:S07]  /*5800*/  UMOV UR36, UR24 ;  /* 0x0000001800247c82 */ /* 0x000fee0008000000 */
[----:B-1----:R-:W-:Y:S01]  /*5810*/  @!P1 IADD3 R6, P0, PT, R16, 0x580, RZ ;  /* 0x0000058010069810 */ /* 0x002fe20007f1e0ff */
[----:B------:R-:W-:Y:S03]  /*5820*/  VOTEU.ALL UP0, P1 ;  /* 0x0000000000ff7886 */ /* 0x000fe60000800000 */
[----:B------:R-:W-:Y:S01]  /*5830*/  @!P1 R2UR UR5, R6 ;  /* 0x00000000060592ca */ /* 0x000fe200000e0000 */
[----:B------:R-:W-:Y:S01]  /*5840*/  @!P1 IMAD.X R0, RZ, RZ, R17, P0 ;  /* 0x000000ffff009224 */ /* 0x000fe200000e0611 */
[----:B------:R-:W-:Y:S01]  /*5850*/  @!UP0 USHF.L.U32 UR10, UR45, 0x6, URZ ;  /* 0x000000062d0a8899 */ /* 0x000fe200080006ff */
[----:B------:R-:W-:Y:S01]  /*5860*/  ISETP.NE.AND P0, PT, R14, 0x2, PT ;  /* 0x000000020e00780c */ /* 0x000fe20003f05270 */
[----:B------:R-:W-:Y:S02]  /*5870*/  @!UP0 USHF.L.U32 UR11, UR46, 0x6, URZ ;  /* 0x000000062e0b8899 */ /* 0x000fe400080006ff */
[----:B------:R-:W-:Y:S01]  /*5880*/  @!P1 R2UR UR4, R0 ;  /* 0x00000000000492ca */ /* 0x000fe200000e0000 */
[----:B------:R-:W-:Y:S01]  /*5890*/  @!UP0 UIADD3 UR8, UPT, UPT, UR17, 0x400, URZ ;  /* 0x0000040011088890 */ /* 0x000fe2000fffe0ff */
[----:B------:R-:W-:Y:S01]  /*58a0*/  SEL R0, RZ, 0x1, P0 ;  /* 0x00000001ff007807 */ /* 0x000fe20000000000 */
[----:B------:R-:W-:Y:S01]  /*58b0*/  @!UP0 UIADD3 UR9, UPT, UPT, UR17, 0x1b0, URZ ;  /* 0x000001b011098890 */ /* 0x000fe2000fffe0ff */
[----:B------:R-:W-:Y:S01]  /*58c0*/  SEL R14, R14, RZ, P0 ;  /* 0x000000ff0e0e7207 */ /* 0x000fe20000000000 */
[----:B------:R-:W-:Y:S01]  /*58d0*/  VOTEU.ALL UP0, P1 ;  /* 0x0000000000ff7886 */ /* 0x000fe20000800000 */
[----:B------:R-:W-:Y:S01]  /*58e0*/  LOP3.LUT R13, R13, R0, RZ, 0x3c, !PT ;  /* 0x000000000d0d7212 */ /* 0x000fe200078e3cff */
[----:B------:R-:W-:Y:S01]  /*58f0*/  IMAD.U32 R6, RZ, RZ, UR5 ;  /* 0x00000005ff067e24 */ /* 0x000fe2000f8e00ff */
[----:B------:R-:W-:Y:S02]  /*5900*/  UIADD3 UR45, UPT, UPT, UR7, UR57, URZ ;  /* 0x00000039072d7290 */ /* 0x000fe4000fffe0ff */
[----:B------:R-:W-:Y:S03]  /*5910*/  UIADD3 UR46, UPT, UPT, UR13, UR60, URZ ;  /* 0x0000003c0d2e7290 */ /* 0x000fe6000fffe0ff */
[----:B------:R-:W-:Y:S01]  /*5920*/  IMAD.U32 R7, RZ, RZ, UR4 ;  /* 0x00000004ff077e24 */ /* 0x000fe2000f8e00ff */
[----:B------:R-:W-:Y:S04]  /*5930*/  @!P1 R2UR UR4, R6 ;  /* 0x00000000060492ca */ /* 0x000fe800000e0000 */
[----:B------:R-:W-:Y:S11]  /*5940*/  @!P1 R2UR UR5, R7 ;  /* 0x00000000070592ca */ /* 0x000ff600000e0000 */
[----:B------:R-:W-:Y:S02]  /*5950*/  @!UPT UIADD3 URZ, UPT, UPT, URZ, URZ, URZ ;  /* 0x000000fffffff290 */ /* 0x000fe4000fffe0ff */
[----:B------:R2:W-:Y:S01]  /*5960*/  @!UP0 UTMALDG.3D [UR8], [UR4], desc[UR18] ;  /* 0x00001208040085b4 */ /* 0x0005e20008011000 */
[----:B------:R2:W-:Y:S01]  /*5970*/  @!P1 SYNCS.ARRIVE.TRANS64.RED.A0TR RZ, [UR17+0x1b0], R12 ;  /* 0x0001b00cffff99a7 */ /* 0x0005e20008300411 */
[----:B------:R-:W-:Y:S01]  /*5980*/  SYNCS.ARRIVE.TRANS64.RED.A1T0 RZ, [UR48], RZ ;  /* 0x000000ffffff79a7 */ /* 0x000fe20008100430 */
[----:B------:R-:W-:Y:S05]  /*5990*/  BRA.U UP1, `(.L_x_106) ;  /* 0xfffffff5018c7547 */ /* 0x000fea000b83ffff */
[----:B------:R-:W-:Y:S07]  /*59a0*/  MOV R0, UR17 ;  /* 0x0000001100007c02 */ /* 0x000fee0008000f00 */
.L_x_107:
[----:B-1----:R-:W-:-:S04]  /*59b0*/  SHF.L.U32 R2, R15, 0x1f, RZ ;  /* 0x0000001f0f027819 */ /* 0x002fc800000006ff */
[----:B------:R1:W3:Y:S03]  /*59c0*/  SYNCS.PHASECHK.TRANS64.TRYWAIT P0, [R0+URZ+0x1b8], R2 ;  /* 0x0001b802000075a7 */ /* 0x0002e600080011ff */
[----:B---3--:R-:W-:Y:S05]  /*59d0*/  @!P0 NANOSLEEP.SYNCS 0x989680 ;  /* 0x009896800000895d */ /* 0x008fea0003900000 */
[----:B------:R-:W3:Y:S02]  /*59e0*/  @!P0 SYNCS.PHASECHK.TRANS64 P0, [R0+URZ+0x1b8], R2 ;  /* 0x0001b802000085a7 */ /* 0x000ee400080010ff */
[----:B--23--:R-:W-:Y:S05]  /*59f0*/  @P0 EXIT ;  /* 0x000000000000094d */ /* 0x00cfea0003800000 */
[----:B------:R-:W-:Y:S05]  /*5a00*/  BRA `(.L_x_107) ;  /* 0xfffffffc00e87947 */ /* 0x000fea000383ffff */
.L_x_98:
[----:B------:R-:W-:-:S06]  /*5a10*/  UISETP.GE.AND UP0, UPT, UR22, 0x4, UPT ;  /* 0x000000041600788c */ /* 0x000fcc000bf06270 */
[----:B------:R-:W-:-:S13]  /*5a20*/  PLOP3.LUT P0, PT, PT, PT, UP0, 0x80, 0x8 ;  /* 0x000000000008781c */ /* 0x000fda0003f0f008 */
[----:B------:R-:W-:Y:S05]  /*5a30*/  @!P0 EXIT ;  /* 0x000000000000894d */ /* 0x000fea0003800000 */
[----:B------:R-:W-:Y:S01]  /*5a40*/  BAR.SYNC.DEFER_BLOCKING 0x6, 0xa0 ;  /* 0x0182800000007b1d */ /* 0x000fe20000010000 */
[C---:B------:R-:W-:Y:S02]  /*5a50*/  IMAD.SHL.U32 R7, R76.reuse, 0x40, RZ ;  /* 0x000000404c077824 */ /* 0x040fe400078e00ff */
[----:B------:R-:W-:Y:S02]  /*5a60*/  HFMA2 R81, -RZ, RZ, 0, 0 ;  /* 0x00000000ff517431 */ /* 0x000fe400000001ff */
[C---:B------:R-:W-:Y:S01]  /*5a70*/  IMAD.SHL.U32 R4, R76.reuse, 0x20, RZ ;  /* 0x000000204c047824 */ /* 0x040fe200078e00ff */
[----:B------:R-:W-:Y:S01]  /*5a80*/  CS2R R82, SRZ ;  /* 0x0000000000527805 */ /* 0x000fe2000001ff00 */
[----:B------:R-:W-:Y:S01]  /*5a90*/  IMAD.SHL.U32 R6, R76, 0x2, RZ ;  /* 0x000000024c067824 */ /* 0x000fe200078e00ff */
[----:B------:R-:W-:Y:S01]  /*5aa0*/  UMOV UR44, 0x400 ;  /* 0x00000400002c7882 */ /* 0x000fe20000000000 */
[----:B------:R-:W-:Y:S01]  /*5ab0*/  LOP3.LUT R5, R7, 0x180, RZ, 0xc0, !PT ;  /* 0x0000018007057812 */ /* 0x000fe200078ec0ff */
[----:B------:R-:W-:Y:S01]  /*5ac0*/  ULEA UR44, UR48, UR44, 0x18 ;  /* 0x0000002c302c7291 */ /* 0x000fe2000f8ec0ff */
[----:B------:R-:W-:Y:S01]  /*5ad0*/  LOP3.LUT R4, R4, 0xc00, RZ, 0xc0, !PT ;  /* 0x00000c0004047812 */ /* 0x000fe200078ec0ff */
[----:B------:R-:W1:Y:S01]  /*5ae0*/  LDC.64 R72, c[0x0][0x888] ;  /* 0x00022200ff487b82 */ /* 0x000e620000000a00 */
[----:B------:R-:W-:Y:S01]  /*5af0*/  LOP3.LUT R6, R5, 0x20, R6, 0xf8, !PT ;  /* 0x0000002005067812 */ /* 0x000fe200078ef806 */
[----:B------:R-:W-:Y:S01]  /*5b00*/  IMAD.SHL.U32 R5, R76, 0x8, RZ ;  /* 0x000000084c057824 */ /* 0x000fe200078e00ff */
[----:B------:R-:W-:Y:S01]  /*5b10*/  LOP3.LUT R4, R4, 0x40, R7, 0xf8, !PT ;  /* 0x0000004004047812 */ /* 0x000fe200078ef807 */
[----:B------:R-:W-:Y:S01]  /*5b20*/  IMAD.U32 R37, R76, 0x10000, RZ ;  /* 0x000100004c257824 */ /* 0x000fe200078e00ff */
[----:B------:R-:W-:Y:S01]  /*5b30*/  UIADD3 UR4, UPT, UPT, UR44, 0x1400, URZ ;  /* 0x000014002c047890 */ /* 0x000fe2000fffe0ff */
[----:B------:R-:W-:Y:S01]  /*5b40*/  IMAD.MOV.U32 R36, RZ, RZ, RZ ;  /* 0x000000ffff247224 */ /* 0x000fe200078e00ff */
[----:B------:R-:W-:Y:S01]  /*5b50*/  LOP3.LUT R5, R6, 0x30, R5, 0x78, !PT ;  /* 0x0000003006057812 */ /* 0x000fe200078e7805 */
[----:B------:R-:W2:Y:S01]  /*5b60*/  LDC.64 R74, c[0x0][0x890] ;  /* 0x00022400ff4a7b82 */ /* 0x000ea20000000a00 */
[----:B------:R-:W-:Y:S01]  /*5b70*/  LOP3.LUT R4, R4, 0x200, R7, 0xf8, !PT ;  /* 0x0000020004047812 */ /* 0x000fe200078ef807 */
[----:B------:R-:W-:Y:S01]  /*5b80*/  IMAD.MOV.U32 R84, RZ, RZ, RZ ;  /* 0x000000ffff547224 */ /* 0x000fe200078e00ff */
[----:B------:R-:W-:Y:S01]  /*5b90*/  LOP3.LUT R37, R37, 0x600000, RZ, 0xc0, !PT ;  /* 0x0060000025257812 */ /* 0x000fe200078ec0ff */
[----:B------:R-:W-:Y:S01]  /*5ba0*/  IMAD.U32 R85, RZ, RZ, UR4 ;  /* 0x00000004ff557e24 */ /* 0x000fe2000f8e00ff */
[----:B------:R-:W-:Y:S01]  /*5bb0*/  LOP3.LUT R78, R4, R5, RZ, 0xfc, !PT ;  /* 0x00000005044e7212 */ /* 0x000fe200078efcff */
[----:B------:R-:W3:Y:S01]  /*5bc0*/  LDS R0, [UR44+0x280] ;  /* 0x0002802cff007984 */ /* 0x000ee20008000800 */
[----:B------:R-:W-:Y:S01]  /*5bd0*/  IMAD.SHL.U32 R4, R76, 0x10, RZ ;  /* 0x000000104c047824 */ /* 0x000fe200078e00ff */
[----:B------:R-:W4:Y:S01]  /*5be0*/  LDC.64 R70, c[0x0][0x8b0] ;  /* 0x00022c00ff467b82 */ /* 0x000f220000000a00 */
[----:B------:R-:W-:Y:S01]  /*5bf0*/  IADD3 R77, PT, PT, R78, UR44, RZ ;  /* 0x0000002c4e4d7c10 */ /* 0x000fe2000fffe0ff */
[----:B------:R-:W1:Y:S02]  /*5c00*/  LDCU UR50, c[0x0][0x370] ;  /* 0x00006e00ff3277ac */ /* 0x000e640008000800 */
[----:B------:R-:W-:Y:S01]  /*5c10*/  LOP3.LUT R4, R4, 0x20, RZ, 0xc0, !PT ;  /* 0x0000002004047812 */ /* 0x000fe200078ec0ff */
[----:B------:R-:W1:Y:S03]  /*5c20*/  LDCU.64 UR62, c[0x0][0x348] ;  /* 0x00006900ff3e77ac */ /* 0x000e660008000a00 */
[----:B------:R-:W1:Y:S01]  /*5c30*/  LDC.64 R68, c[0x0][0x8a8] ;  /* 0x00022a00ff447b82 */ /* 0x000e620000000a00 */
[----:B------:R-:W-:Y:S01]  /*5c40*/  IADD3 R77, PT, PT, -R4, 0x400, R77 ;  /* 0x00000400044d7810 */ /* 0x000fe20007ffe14d */
[----:B------:R-:W1:Y:S01]  /*5c50*/  LDCU UR41, c[0x0][0xb0c] ;  /* 0x00016180ff2977ac */ /* 0x000e620008000800 */
[----:B------:R-:W1:Y:S01]  /*5c60*/  LDCU UR39, c[0x0][0xb30] ;  /* 0x00016600ff2777ac */ /* 0x000e620008000800 */
[----:B------:R-:W1:Y:S01]  /*5c70*/  LDCU.64 UR58, c[0x0][0x888] ;  /* 0x00011100ff3a77ac */ /* 0x000e620008000a00 */
[----:B------:R-:W1:Y:S01]  /*5c80*/  LDCU.64 UR42, c[0x0][0xb28] ;  /* 0x00016500ff2a77ac */ /* 0x000e620008000a00 */
[----:B------:R-:W1:Y:S01]  /*5c90*/  LDCU.128 UR52, c[0x0][0xb10] ;  /* 0x00016200ff3477ac */ /* 0x000e620008000c00 */
[----:B------:R-:W1:Y:S01]  /*5ca0*/  LDCU UR49, c[0x0][0x374] ;  /* 0x00006e80ff3177ac */ /* 0x000e620008000800 */
[----:B------:R-:W-:Y:S01]  /*5cb0*/  UIADD3 UR56, UPT, UPT, UR44, 0x400, URZ ;  /* 0x000004002c387890 */ /* 0x000fe2000fffe0ff */
[----:B---3--:R-:W-:-:S11]  /*5cc0*/  IMAD.IADD R37, R0, 0x1, R37 ;  /* 0x0000000100257824 */ /* 0x008fd600078e0225 */
.L_x_125:
[----:B------:R-:W-:Y:S02]  /*5cd0*/  LEA R3, R81, UR44, 0x3 ;  /* 0x0000002c51037c11 */ /* 0x000fe4000f8e18ff */
[----:B------:R-:W-:Y:S02]  /*5ce0*/  SHF.L.U32 R0, R83, 0x1f, RZ ;  /* 0x0000001f53007819 */ /* 0x000fe400000006ff */
[----:B-1----:R-:W-:Y:S02]  /*5cf0*/  LEA R4, R81, UR44, 0x4 ;  /* 0x0000002c51047c11 */ /* 0x002fe4000f8e20ff */
[----:B------:R-:W3:Y:S02]  /*5d00*/  SYNCS.PHASECHK.TRANS64.TRYWAIT P0, [R3+URZ+0x1d0], R0 ;  /* 0x0001d000030075a7 */ /* 0x000ee400080011ff */
[----:B--23--:R-:W-:Y:S05]  /*5d10*/  @!P0 BRA `(.L_x_108) ;  /* 0x0000002800cc8947 */ /* 0x00cfea0003800000 */
.L_x_203:
[----:B------:R-:W1:Y:S01]  /*5d20*/  LDS.128 R4, [R4+0x260] ;  /* 0x0002600004047984 */ /* 0x000e620000000c00 */
[----:B------:R-:W-:Y:S01]  /*5d30*/  UISETP.GE.AND UP0, UPT, UR40, 0x1, UPT ;  /* 0x000000012800788c */ /* 0x000fe2000bf06270 */
[----:B------:R-:W-:Y:S01]  /*5d40*/  @!PT LDS RZ, [RZ] ;  /* 0x00000000fffff984 */ /* 0x000fe20000000800 */
[----:B------:R-:W-:Y:S01]  /*5d50*/  @!PT LDS RZ, [RZ] ;  /* 0x00000000fffff984 */ /* 0x000fe20000000800 */
[----:B------:R-:W-:Y:S01]  /*5d60*/  @!PT LDS RZ, [RZ] ;  /* 0x00000000fffff984 */ /* 0x000fe20000000800 */
[----:B------:R-:W-:Y:S01]  /*5d70*/  @!PT LDS RZ, [RZ] ;  /* 0x00000000fffff984 */ /* 0x000fe20000000800 */
[----:B------:R2:W-:Y:S06]  /*5d80*/  MEMBAR.ALL.CTA ;  /* 0x0000000000007992 */ /* 0x0005ec0000008000 */
[----:B--2---:R-:W2:Y:S01]  /*5d90*/  FENCE.VIEW.ASYNC.S ;  /* 0x00000000000073c6 */ /* 0x004ea20000000000 */
[----:B-1----:R-:W-:Y:S11]  /*5da0*/  LOP3.LUT P0, RZ, R6, 0x1, RZ, 0xc0, !PT ;  /* 0x0000000106ff7812 */ /* 0x002ff6000780c0ff */
[----:B------:R-:W-:Y:S02]  /*5db0*/  @!UPT UIADD3 URZ, UPT, UPT, URZ, URZ, URZ ;  /* 0x000000fffffff290 */ /* 0x000fe4000fffe0ff */
[----:B--2---:R-:W-:Y:S01]  /*5dc0*/  VOTEU.ANY UP1, P0 ;  /* 0x0000000000ff7886 */ /* 0x004fe20000020100 */
[----:B------:R-:W-:Y:S01]  /*5dd0*/  PLOP3.LUT P0, PT, PT, PT, UP1, 0x80, 0x8 ;  /* 0x000000000008781c */ /* 0x000fe20003f0f018 */
[----:B------:R-:W-:Y:S11]  /*5de0*/  UP2UR UR47, UPR, URZ, 0x2 ;  /* 0x00000002ff2f7883 */ /* 0x000ff60008000000 */
[----:B------:R-:W-:Y:S01]  /*5df0*/  @!UPT UIADD3 URZ, UPT, UPT, URZ, URZ, URZ ;  /* 0x000000fffffff290 */ /* 0x000fe2000fffe0ff */
[----:B---3--:R-:W-:Y:S02]  /*5e00*/  @P0 SHF.R.U32.HI R0, RZ, 0x10, R5 ;  /* 0x00000010ff000819 */ /* 0x008fe40000011605 */
        /* <DEDUP_REMOVED lines=12> */
[----:B------:R-:W2:Y:S01]  /*5ed0*/  LDCU UR12, c[0x0][0xb20] ;  /* 0x00016400ff0c77ac */ /* 0x000ea20008000800 */
[----:B------:R-:W-:Y:S02]  /*5ee0*/  UIMAD.WIDE.U32 UR4, UR49, UR55, URZ ;  /* 0x00000037310472a5 */ /* 0x000fe4000f8e00ff */
[----:B------:R-:W-:Y:S02]  /*5ef0*/  UIMAD.WIDE.U32 UR6, UR50, UR52, URZ ;  /* 0x00000034320672a5 */ /* 0x000fe4000f8e00ff */
[----:B------:R-:W-:Y:S02]  /*5f00*/  UISETP.NE.AND UP0, UPT, UR54, 0x1, UPT ;  /* 0x000000013600788c */ /* 0x000fe4000bf05270 */
[----:B------:R-:W-:Y:S02]  /*5f10*/  UIMAD.WIDE.U32 UR8, UR37, UR55, URZ ;  /* 0x00000037250872a5 */ /* 0x000fe4000f8e00ff */
[----:B------:R-:W-:Y:S02]  /*5f20*/  UIMAD.WIDE.U32 UR10, UR38, UR52, URZ ;  /* 0x00000034260a72a5 */ /* 0x000fe4000f8e00ff */
[----:B------:R-:W-:Y:S02]  /*5f30*/  UISETP.NE.AND UP1, UPT, UR41, 0x1, UPT ;  /* 0x000000012900788c */ /* 0x000fe4000bf25270 */
[----:B------:R-:W-:Y:S01]  /*5f40*/  UISETP.NE.AND UP2, UPT, UR40, 0x1, UPT ;  /* 0x000000012800788c */ /* 0x000fe2000bf45270 */
[----:B------:R-:W-:Y:S02]  /*5f50*/  UMOV UR4, UR5 ;  /* 0x0000000500047c82 */ /* 0x000fe40008000000 */
[----:B--2---:R-:W-:Y:S03]  /*5f60*/  USHF.R.U32.HI UR5, URZ, UR12, UR4 ;  /* 0x0000000cff057299 */ /* 0x004fe60008011604 */
[----:B------:R-:W-:Y:S02]  /*5f70*/  UMOV UR4, UR7 ;  /* 0x0000000700047c82 */ /* 0x000fe40008000000 */
[----:B------:R-:W-:Y:S02]  /*5f80*/  USHF.R.U32.HI UR7, URZ, UR53, UR4 ;  /* 0x00000035ff077299 */ /* 0x000fe40008011604 */
[----:B------:R-:W-:Y:S02]  /*5f90*/  USEL UR4, UR49, UR5, !UP0 ;  /* 0x0000000531047287 */ /* 0x000fe4000c000000 */
[----:B------:R-:W-:Y:S01]  /*5fa0*/  USEL UR7, UR50, UR7, !UP1 ;  /* 0x0000000732077287 */ /* 0x000fe2000c800000 */
[----:B------:R-:W-:Y:S01]  /*5fb0*/  UMOV UR5, UR9 ;  /* 0x0000000900057c82 */ /* 0x000fe20008000000 */
[----:B------:R-:W-:Y:S02]  /*5fc0*/  UIMAD.WIDE.U32 UR8, UR4, UR42, URZ ;  /* 0x0000002a040872a5 */ /* 0x000fe4000f8e00ff */
[----:B------:R-:W-:Y:S03]  /*5fd0*/  USHF.R.U32.HI UR6, URZ, UR12, UR5 ;  /* 0x0000000cff067299 */ /* 0x000fe60008011605 */
[----:B------:R-:W-:Y:S01]  /*5fe0*/  UMOV UR5, UR11 ;  /* 0x0000000b00057c82 */ /* 0x000fe20008000000 */
[----:B------:R-:W-:Y:S02]  /*5ff0*/  UIMAD.WIDE.U32 UR10, UR7, UR42, URZ ;  /* 0x0000002a070a72a5 */ /* 0x000fe4000f8e00ff */
[----:B------:R-:W-:Y:S02]  /*6000*/  USHF.R.U32.HI UR12, URZ, UR53, UR5 ;  /* 0x00000035ff0c7299 */ /* 0x000fe40008011605 */
[----:B------:R-:W-:Y:S01]  /*6010*/  USEL UR6, UR37, UR6, !UP0 ;  /* 0x0000000625067287 */ /* 0x000fe2000c000000 */
[----:B------:R-:W-:Y:S02]  /*6020*/  UMOV UR5, UR9 ;  /* 0x0000000900057c82 */ /* 0x000fe40008000000 */
[----:B------:R-:W-:Y:S01]  /*6030*/  UMOV UR10, UR11 ;  /* 0x0000000b000a7c82 */ /* 0x000fe20008000000 */
[----:B------:R-:W-:Y:S02]  /*6040*/  @UP2 USHF.R.U32.HI UR4, URZ, UR43, UR5 ;  /* 0x0000002bff042299 */ /* 0x000fe40008011605 */
[----:B------:R-:W-:Y:S02]  /*6050*/  @UP2 USHF.R.U32.HI UR7, URZ, UR43, UR10 ;  /* 0x0000002bff072299 */ /* 0x000fe4000801160a */
[----:B------:R-:W-:Y:S02]  /*6060*/  UIMAD UR4, UR40, UR4, URZ ;  /* 0x00000004280472a4 */ /* 0x000fe4000f8e02ff */
[----:B------:R-:W-:Y:S02]  /*6070*/  UIMAD.WIDE.U32 UR10, UR6, UR42, URZ ;  /* 0x0000002a060a72a5 */ /* 0x000fe4000f8e00ff */
[----:B------:R-:W-:Y:S02]  /*6080*/  USEL UR5, UR38, UR12, !UP1 ;  /* 0x0000000c26057287 */ /* 0x000fe4000c800000 */
[----:B------:R-:W-:Y:S02]  /*6090*/  UIMAD UR8, UR40, UR7, URZ ;  /* 0x00000007280872a4 */ /* 0x000fe4000f8e02ff */
[----:B------:R-:W-:Y:S03]  /*60a0*/  UISETP.GE.AND UP0, UPT, UR6, UR4, UPT ;  /* 0x000000040600728c */ /* 0x000fe6000bf06270 */
[----:B------:R-:W-:Y:S01]  /*60b0*/  UMOV UR4, UR11 ;  /* 0x0000000b00047c82 */ /* 0x000fe20008000000 */
[----:B------:R-:W-:Y:S02]  /*60c0*/  UISETP.GE.OR UP0, UPT, UR5, UR8, UP0 ;  /* 0x000000080500728c */ /* 0x000fe40008706670 */
[----:B------:R-:W-:Y:S02]  /*60d0*/  USHF.R.U32.HI UR4, URZ, UR43, UR4 ;  /* 0x0000002bff047299 */ /* 0x000fe40008011604 */
[----:B------:R-:W-:Y:S02]  /*60e0*/  UIMAD.WIDE.U32 UR8, UR5, UR42, URZ ;  /* 0x0000002a050872a5 */ /* 0x000fe4000f8e00ff */
[----:B------:R-:W-:Y:S02]  /*60f0*/  USEL UR11, UR6, UR4, !UP2 ;  /* 0x00000004060b7287 */ /* 0x000fe4000d000000 */
[----:B------:R-:W-:Y:S02]  /*6100*/  UIADD3 UR8, UPT, UPT, -UR5, URZ, URZ ;  /* 0x000000ff05087290 */ /* 0x000fe4000fffe1ff */
[----:B------:R-:W-:Y:S01]  /*6110*/  UIADD3 UR10, UPT, UPT, -UR11, URZ, URZ ;  /* 0x000000ff0b0a7290 */ /* 0x000fe2000fffe1ff */
[----:B------:R-:W-:Y:S01]  /*6120*/  @!UP0 UMOV UR4, UR9 ;  /* 0x0000000900048c82 */ /* 0x000fe20008000000 */
[----:B------:R-:W-:Y:S02]  /*6130*/  UIADD3 UR9, UPT, UPT, -UR6, URZ, URZ ;  /* 0x000000ff06097290 */ /* 0x000fe4000fffe1ff */
[----:B------:R-:W-:Y:S02]  /*6140*/  @!UP0 USHF.R.U32.HI UR4, URZ, UR43, UR4 ;  /* 0x0000002bff048299 */ /* 0x000fe40008011604 */
[----:B------:R-:W-:Y:S02]  /*6150*/  UIMAD UR10, UR40, UR10, UR6 ;  /* 0x0000000a280a72a4 */ /* 0x000fe4000f8e0206 */
[----:B------:R-:W-:Y:S04]  /*6160*/  @!UP0 USEL UR4, UR5, UR4, !UP2 ;  /* 0x0000000405048287 */ /* 0x000fe8000d000000 */
[----:B------:R-:W-:Y:S02]  /*6170*/  @!UP0 UIMAD UR10, UR7, UR10, UR4 ;  /* 0x0000000a070a82a4 */ /* 0x000fe4000f8e0204 */
[----:B------:R-:W-:Y:S02]  /*6180*/  @!UP0 UIADD3 UR11, UPT, UPT, UR11, -UR4, URZ ;  /* 0x800000040b0b8290 */ /* 0x000fe4000fffe0ff */
[----:B------:R-:W-:Y:S02]  /*6190*/  UIMAD UR7, UR41, UR8, UR38 ;  /* 0x00000008290772a4 */ /* 0x000fe4000f8e0226 */
[----:B------:R-:W-:Y:S02]  /*61a0*/  @!UP0 UIMAD UR6, UR11, UR40, UR5 ;  /* 0x000000280b0682a4 */ /* 0x000fe4000f8e0205 */
[----:B------:R-:W-:Y:S01]  /*61b0*/  UIMAD UR4, UR54, UR9, UR37 ;  /* 0x00000009360472a4 */ /* 0x000fe2000f8e0225 */
[----:B------:R-:W-:Y:S02]  /*61c0*/  @!UP0 UMOV UR5, UR10 ;  /* 0x0000000a00058c82 */ /* 0x000fe40008000000 */
[----:B------:R-:W-:Y:S02]  /*61d0*/  UIMAD UR38, UR5, UR41, UR7 ;  /* 0x00000029052672a4 */ /* 0x000fe4000f8e0207 */
[----:B------:R-:W-:Y:S11]  /*61e0*/  UIMAD UR37, UR6, UR54, UR4 ;  /* 0x00000036062572a4 */ /* 0x000ff6000f8e0204 */
[----:B------:R-:W-:Y:S01]  /*61f0*/  @!UPT UIADD3 URZ, UPT, UPT, URZ, URZ, URZ ;  /* 0x000000fffffff290 */ /* 0x000fe2000fffe0ff */
.L_x_109:
[----:B------:R-:W-:Y:S01]  /*6200*/  UISETP.NE.AND UP0, UPT, UR39, 0x1, UPT ;  /* 0x000000012700788c */ /* 0x000fe2000bf05270 */
[----:B------:R-:W-:Y:S10]  /*6210*/  IADD3 R81, PT, PT, R81, 0x1, RZ ;  /* 0x0000000151517810 */ /* 0x000ff40007ffe0ff */
[----:B------:R-:W2:Y:S01]  /*6220*/  @!UP0 LDCU.128 UR12, c[0x0][0xb10] ;  /* 0x00016200ff0c87ac */ /* 0x000ea20008000c00 */
[----:B------:R-:W3:Y:S01]  /*6230*/  @!UP0 LDCU UR5, c[0x0][0xb0c] ;  /* 0x00016180ff0587ac */ /* 0x000ee20008000800 */
[----:B------:R-:W4:Y:S01]  /*6240*/  @!UP0 LDCU UR10, c[0x0][0xb20] ;  /* 0x00016400ff0a87ac */ /* 0x000f220008000800 */
[----:B--2---:R-:W-:Y:S02]  /*6250*/  UIMAD.WIDE.U32 UR8, UR38, UR12, URZ ;  /* 0x0000000c260872a5 */ /* 0x004fe4000f8e00ff */
[----:B------:R-:W-:Y:S02]  /*6260*/  UIMAD.WIDE.U32 UR6, UR37, UR15, URZ ;  /* 0x0000000f250672a5 */ /* 0x000fe4000f8e00ff */
[----:B------:R-:W-:Y:S03]  /*6270*/  @!UP0 UISETP.NE.AND UP1, UPT, UR14, 0x1, UPT ;  /* 0x000000010e00888c */ /* 0x000fe6000bf25270 */
[----:B------:R-:W-:Y:S01]  /*6280*/  @!UP0 UMOV UR4, UR9 ;  /* 0x0000000900048c82 */ /* 0x000fe20008000000 */
[----:B---3--:R-:W-:Y:S02]  /*6290*/  @!UP0 UISETP.NE.AND UP2, UPT, UR5, 0x1, UPT ;  /* 0x000000010500888c */ /* 0x008fe4000bf45270 */
[----:B------:R-:W-:Y:S01]  /*62a0*/  @!UP0 USHF.R.U32.HI UR4, URZ, UR13, UR4 ;  /* 0x0000000dff048299 */ /* 0x000fe20008011604 */
[----:B------:R-:W-:Y:S02]  /*62b0*/  @!UP0 UMOV UR6, UR7 ;  /* 0x0000000700068c82 */ /* 0x000fe40008000000 */
[----:B----4-:R-:W-:Y:S02]  /*62c0*/  @!UP0 USHF.R.U32.HI UR6, URZ, UR10, UR6 ;  /* 0x0000000aff068299 */ /* 0x010fe40008011606 */
[----:B------:R-:W-:Y:S02]  /*62d0*/  @!UP0 USEL UR7, UR38, UR4, !UP2 ;  /* 0x0000000426078287 */ /* 0x000fe4000d000000 */
[----:B------:R-:W-:Y:S04]  /*62e0*/  @!UP0 USEL UR6, UR37, UR6, !UP1 ;  /* 0x0000000625068287 */ /* 0x000fe8000c800000 */
[----:B------:R-:W-:Y:S02]  /*62f0*/  @!UP0 UIADD3 UR4, UPT, UPT, -UR7, UR6, URZ ;  /* 0x0000000607048290 */ /* 0x000fe4000fffe1ff */
[----:B------:R-:W-:Y:S02]  /*6300*/  @!UP0 UIADD3 UR6, UPT, UPT, UR7, -UR6, URZ ;  /* 0x8000000607068290 */ /* 0x000fe4000fffe0ff */
[----:B------:R-:W-:Y:S02]  /*6310*/  @!UP0 UIMAD UR38, UR4, UR5, UR38 ;  /* 0x00000005042682a4 */ /* 0x000fe4000f8e0226 */
[----:B------:R-:W-:Y:S02]  /*6320*/  @!UP0 UIMAD UR37, UR6, UR14, UR37 ;  /* 0x0000000e062582a4 */ /* 0x000fe4000f8e0225 */
[----:B------:R-:W-:Y:S09]  /*6330*/  ULOP3.LUT UP0, URZ, UR56, 0x1b0, URZ, 0xc0, !UPT ;  /* 0x000001b038ff7892 */ /* 0x000ff2000f80c0ff */
[----:B------:R-:W-:Y:S05]  /*6340*/  BRA.U !UP0, `(.L_x_110) ;  /* 0x0000000108407547 */ /* 0x000fea000b800000 */
[----:B------:R-:W2:Y:S01]  /*6350*/  LDCU.64 UR8, c[0x4][0x80] ;  /* 0x01001000ff0877ac */ /* 0x000ea20008000a00 */
[----:B------:R-:W-:Y:S01]  /*6360*/  MOV R3, 0x0 ;  /* 0x0000000000037802 */ /* 0x000fe20000000f00 */
[----:B------:R-:W-:Y:S02]  /*6370*/  HFMA2 R12, -RZ, RZ, 0, 5.9604644775390625e-08 ;  /* 0x00000001ff0c7431 */ /* 0x000fe400000001ff */
[----:B------:R-:W-:Y:S02]  /*6380*/  IMAD.MOV.U32 R8, RZ, RZ, 0x70 ;  /* 0x00000070ff087424 */ /* 0x000fe400078e00ff */
[----:B------:R-:W-:Y:S01]  /*6390*/  IMAD.MOV.U32 R13, RZ, RZ, RZ ;  /* 0x000000ffff0d7224 */ /* 0x000fe200078e00ff */
[----:B------:R-:W3:Y:S01]  /*63a0*/  LDCU.64 UR6, c[0x4][0x88] ;  /* 0x01001100ff0677ac */ /* 0x000ee20008000a00 */
[----:B------:R-:W4:Y:S01]  /*63b0*/  LDC.64 R2, c[0x4][R3] ;  /* 0x0100000003027b82 */ /* 0x000f220000000a00 */
[----:B------:R-:W1:Y:S01]  /*63c0*/  LDCU.64 UR4, c[0x4][0x8] ;  /* 0x01000100ff0477ac */ /* 0x000e620008000a00 */
[----:B--2---:R-:W-:Y:S01]  /*63d0*/  MOV R5, UR9 ;  /* 0x0000000900057c02 */ /* 0x004fe20008000f00 */
[----:B------:R-:W-:Y:S01]  /*63e0*/  IMAD.U32 R4, RZ, RZ, UR8 ;  /* 0x00000008ff047e24 */ /* 0x000fe2000f8e00ff */
[----:B---3--:R-:W-:Y:S01]  /*63f0*/  MOV R7, UR7 ;  /* 0x0000000700077c02 */ /* 0x008fe20008000f00 */
[----:B------:R-:W-:Y:S01]  /*6400*/  IMAD.U32 R6, RZ, RZ, UR6 ;  /* 0x00000006ff067e24 */ /* 0x000fe2000f8e00ff */
[----:B-1----:R-:W-:Y:S01]  /*6410*/  MOV R11, UR5 ;  /* 0x00000005000b7c02 */ /* 0x002fe20008000f00 */
[----:B------:R-:W-:Y:S02]  /*6420*/  IMAD.U32 R10, RZ, RZ, UR4 ;  /* 0x00000004ff0a7e24 */ /* 0x000fe4000f8e00ff */
[----:B------:R-:W-:Y:S07]  /*6430*/  LEPC R20, `(.L_x_110) ;  /* 0x000000001014794e */ /* 0x000fee0000000000 */
[----:B----45:R-:W-:Y:S05]  /*6440*/  CALL.ABS.NOINC R2 ;  /* 0x0000000002007343 */ /* 0x030fea0003c00000 */
.L_x_110:
[----:B------:R-:W-:Y:S01]  /*6450*/  LOP3.LUT P0, RZ, R85, 0x1b0, RZ, 0xc0, !PT ;  /* 0x000001b055ff7812 */ /* 0x000fe2000780c0ff */
[----:B------:R-:W-:Y:S11]  /*6460*/  BSSY.RECONVERGENT B6, `(.L_x_111) ;  /* 0x0000013000067945 */ /* 0x000ff60003800200 */
[----:B------:R-:W-:Y:S01]  /*6470*/  @!UPT UIADD3 URZ, UPT, UPT, URZ, URZ, URZ ;  /* 0x000000fffffff290 */ /* 0x000fe2000fffe0ff */
[----:B------:R-:W-:Y:S05]  /*6480*/  @!P0 BRA `(.L_x_112) ;  /* 0x0000000000408947 */ /* 0x000fea0003800000 */
        /* <DEDUP_REMOVED lines=16> */
.L_x_112:
[----:B------:R-:W-:Y:S05]  /*6590*/  BSYNC.RECONVERGENT B6 ;  /* 0x0000000000067941 */ /* 0x000fea0003800200 */
.L_x_111:
[----:B------:R-:W-:Y:S01]  /*65a0*/  ISETP.NE.U32.AND P3, PT, R74, RZ, PT ;  /* 0x000000ff4a00720c */ /* 0x000fe20003f65070 */
[----:B------:R-:W-:Y:S01]  /*65b0*/  UISETP.NE.AND UP1, UPT, UR61, URZ, UPT ;  /* 0x000000ff3d00728c */ /* 0x000fe2000bf25270 */
[----:B------:R-:W-:Y:S02]  /*65c0*/  ISETP.NE.U32.AND P4, PT, R70, RZ, PT ;  /* 0x000000ff4600720c */ /* 0x000fe40003f85070 */
[----:B------:R-:W-:Y:S02]  /*65d0*/  ISETP.NE.AND.EX P3, PT, R75, RZ, PT, P3 ;  /* 0x000000ff4b00720c */ /* 0x000fe40003f65330 */
[----:B------:R-:W-:Y:S02]  /*65e0*/  PLOP3.LUT P1, PT, PT, PT, PT, 0x8, 0x80 ;  /* 0x000000000080781c */ /* 0x000fe40003f2e170 */
[----:B------:R-:W-:Y:S02]  /*65f0*/  PLOP3.LUT P0, PT, PT, PT, UP1, 0x80, 0x8 ;  /* 0x000000000008781c */ /* 0x000fe40003f0f018 */
[----:B------:R-:W-:Y:S02]  /*6600*/  ISETP.NE.AND.EX P4, PT, R71, RZ, PT, P4 ;  /* 0x000000ff4700720c */ /* 0x000fe40003f85340 */
[----:B------:R-:W2:Y:S09]  /*6610*/  @UP1 LDCU.64 UR4, c[0x0][0x888] ;  /* 0x00011100ff0417ac */ /* 0x000eb20008000a00 */
[----:B------:R-:W-:Y:S01]  /*6620*/  @P0 PLOP3.LUT P1, PT, P3, PT, PT, 0x80, 0x8 ;  /* 0x000000000008081c */ /* 0x000fe20001f2f070 */
[----:B--2---:R-:W-:Y:S04]  /*6630*/  @UP1 UISETP.NE.U32.AND UP0, UPT, UR4, URZ, UPT ;  /* 0x000000ff0400128c */ /* 0x004fe8000bf05070 */
[----:B------:R-:W-:Y:S04]  /*6640*/  @UP1 UISETP.NE.AND.EX UP0, UPT, UR5, URZ, UPT, UP0 ;  /* 0x000000ff0500128c */ /* 0x000fe8000bf05300 */
[----:B------:R-:W-:Y:S01]  /*6650*/  @UP1 USEL UR4, URZ, 0xffffffff, UP0 ;  /* 0xffffffffff041887 */ /* 0x000fe20008000000 */
[----:B------:R-:W-:Y:S11]  /*6660*/  @!P3 BRA `(.L_x_113) ;  /* 0x000000000030b947 */ /* 0x000ff60003800000 */
        /* <DEDUP_REMOVED lines=12> */
.L_x_113:
[----:B------:R-:W-:Y:S05]  /*6730*/  @!P4 BRA `(.L_x_114) ;  /* 0x000000000024c947 */ /* 0x000fea0003800000 */
[----:B------:R-:W-:Y:S01]  /*6740*/  ISETP.NE.U32.AND P2, PT, R68, RZ, PT ;  /* 0x000000ff4400720c */ /* 0x000fe20003f45070 */
[----:B------:R-:W2:Y:S03]  /*6750*/  LDCU.64 UR6, c[0x0][0x358] ;  /* 0x00006b00ff0677ac */ /* 0x000ea60008000a00 */
[----:B------:R-:W-:Y:S11]  /*6760*/  ISETP.NE.AND.EX P2, PT, R69, RZ, PT, P2 ;  /* 0x000000ff4500720c */ /* 0x000ff60003f45320 */
[----:B------:R-:W-:Y:S02]  /*6770*/  @!UPT UIADD3 URZ, UPT, UPT, URZ, URZ, URZ ;  /* 0x000000fffffff290 */ /* 0x000fe4000fffe0ff */
[----:B------:R-:W4:Y:S01]  /*6780*/  @P2 LDC.64 R2, c[0x0][0x8a8] ;  /* 0x00022a00ff022b82 */ /* 0x000f220000000a00 */
[----:B-1----:R-:W-:Y:S04]  /*6790*/  @P2 IMAD R0, R70, UR36, RZ ;  /* 0x0000002446002c24 */ /* 0x002fe8000f8e02ff */
[----:B----4-:R-:W-:Y:S05]  /*67a0*/  @P2 IMAD.WIDE R2, R0, 0x4, R2 ;  /* 0x0000000400022825 */ /* 0x010fea00078e0202 */
[----:B--2--5:R2:W5:Y:S02]  /*67b0*/  @P2 LDG.E R38, desc[UR6][R2.64] ;  /* 0x0000000602262981 */ /* 0x024564000c1e1900 */
[----:B--2---:R-:W4:Y:S02]  /*67c0*/  @!P2 LDC R38, c[0x0][0x8a0] ;  /* 0x00022800ff26ab82 */ /* 0x004f240000000800 */
.L_x_114:
[----:B---3-5:R-:W-:Y:S01]  /*67d0*/  @P0 FSETP.NEU.AND P4, PT, R39, RZ, PT ;  /* 0x000000ff2700020b */ /* 0x028fe20003f8d000 */
[----:B-1----:R-:W-:Y:S01]  /*67e0*/  IMAD.U32 R0, RZ, RZ, UR4 ;  /* 0x00000004ff007e24 */ /* 0x002fe2000f8e00ff */
[----:B------:R-:W-:Y:S01]  /*67f0*/  @P0 LOP3.LUT P2, RZ, R79, 0xff, RZ, 0xc0, !PT ;  /* 0x000000ff4fff0812 */ /* 0x000fe2000784c0ff */
[----:B------:R-:W-:Y:S01]  /*6800*/  BSSY B1, `(.L_x_115) ;  /* 0x0000039000017945 */ /* 0x000fe20003800000 */
[----:B------:R-:W-:Y:S02]  /*6810*/  @P0 SEL R2, RZ, 0xffffffff, P4 ;  /* 0xffffffffff020807 */ /* 0x000fe40002000000 */
[----:B------:R-:W-:Y:S02]  /*6820*/  CS2R R66, SRZ ;  /* 0x0000000000427805 */ /* 0x000fe4000001ff00 */
[----:B------:R-:W-:Y:S02]  /*6830*/  LEA R22, R36, UR44, 0x3 ;  /* 0x0000002c24167c11 */ /* 0x000fe4000f8e18ff */
[----:B------:R-:W-:Y:S02]  /*6840*/  CS2R R64, SRZ ;  /* 0x0000000000407805 */ /* 0x000fe4000001ff00 */
[----:B------:R-:W-:Y:S02]  /*6850*/  @P1 SEL R2, R0, R2, !P2 ;  /* 0x0000000200021207 */ /* 0x000fe40005000000 */
[----:B------:R-:W-:Y:S02]  /*6860*/  CS2R R18, SRZ ;  /* 0x0000000000127805 */ /* 0x000fe4000001ff00 */
[----:B------:R-:W-:Y:S02]  /*6870*/  SHF.L.U32 R3, R84, 0x1f, RZ ;  /* 0x0000001f54037819 */ /* 0x000fe400000006ff */
[----:B------:R-:W-:Y:S02]  /*6880*/  CS2R R16, SRZ ;  /* 0x0000000000107805 */ /* 0x000fe4000001ff00 */
[----:B------:R-:W-:Y:S02]  /*6890*/  @P0 LOP3.LUT R2, R2, 0x1, RZ, 0xc0, !PT ;  /* 0x0000000102020812 */ /* 0x000fe400078ec0ff */
[----:B------:R-:W-:Y:S02]  /*68a0*/  PLOP3.LUT P5, PT, PT, PT, PT, 0x8, 0x80 ;  /* 0x000000000080781c */ /* 0x000fe40003fae170 */
[----:B------:R-:W-:Y:S02]  /*68b0*/  ISETP.NE.U32.OR P1, PT, R2, 0x1, !P0 ;  /* 0x000000010200780c */ /* 0x000fe40004725470 */
[----:B------:R-:W-:Y:S11]  /*68c0*/  LEA.HI R2, R36, R36, RZ, 0x1 ;  /* 0x0000002424027211 */ /* 0x000ff600078f08ff */
[----:B------:R-:W-:Y:S04]  /*68d0*/  @P1 SHF.L.U32 R0, R82, 0x1f, RZ ;  /* 0x0000001f52001819 */ /* 0x000fe800000006ff */
[----:B------:R1:W2:Y:S01]  /*68e0*/  @P1 SYNCS.PHASECHK.TRANS64.TRYWAIT P0, [UR44+0x1b0], R0 ;  /* 0x0001b000ff0015a7 */ /* 0x0002a2000800112c */
[----:B------:R3:W3:Y:S01]  /*68f0*/  SYNCS.PHASECHK.TRANS64.TRYWAIT P4, [R22+URZ+0x1f0], R3 ;  /* 0x0001f003160075a7 */ /* 0x0006e200080811ff */
[C---:B-1----:R-:W-:Y:S01]  /*6900*/  IMAD.SHL.U32 R0, R2.reuse, 0x20, RZ ;  /* 0x0000002002007824 */ /* 0x042fe200078e00ff */
[----:B------:R-:W-:Y:S04]  /*6910*/  LOP3.LUT R2, R2, 0xffe, RZ, 0xc0, !PT ;  /* 0x00000ffe02027812 */ /* 0x000fe800078ec0ff */
[----:B------:R-:W-:Y:S01]  /*6920*/  LOP3.LUT R0, R0, 0xffffffc0, RZ, 0xc0, !PT ;  /* 0xffffffc000007812 */ /* 0x000fe200078ec0ff */
[----:B------:R-:W-:Y:S04]  /*6930*/  IMAD.IADD R2, R36, 0x1, -R2 ;  /* 0x0000000124027824 */ /* 0x000fe800078e0a02 */
[----:B------:R-:W-:Y:S04]  /*6940*/  IMAD.IADD R0, R37, 0x1, R0 ;  /* 0x0000000125007824 */ /* 0x000fe800078e0200 */
[----:B------:R-:W-:Y:S01]  /*6950*/  IMAD R2, R2, 0x100000, R0 ;  /* 0x0010000002027824 */ /* 0x000fe200078e0200 */
[----:B--2---:R-:W-:Y:S01]  /*6960*/  @P1 PLOP3.LUT P5, PT, P0, PT, PT, 0x8, 0x80 ;  /* 0x000000000080181c */ /* 0x004fe200007ae170 */
[----:B------:R-:W-:Y:S01]  /*6970*/  @!UPT UIADD3 URZ, UPT, UPT, URZ, URZ, URZ ;  /* 0x000000fffffff290 */ /* 0x000fe2000fffe0ff */
[----:B---3--:R-:W-:Y:S11]  /*6980*/  @!P1 BRA `(.L_x_116) ;  /* 0x0000000000809947 */ /* 0x008ff60003800000 */
[----:B------:R-:W-:Y:S01]  /*6990*/  ISETP.NE.U32.AND P0, PT, RZ, UR58, PT ;  /* 0x0000003aff007c0c */ /* 0x000fe2000bf05070 */
[----:B------:R-:W-:Y:S01]  /*69a0*/  BSSY B0, `(.L_x_117) ;  /* 0x0000012000007945 */ /* 0x000fe20003800000 */
[----:B------:R-:W-:Y:S02]  /*69b0*/  FSETP.NEU.AND P2, PT, R39, RZ, PT ;  /* 0x000000ff2700720b */ /* 0x000fe40003f4d000 */
[----:B------:R-:W-:Y:S02]  /*69c0*/  CS2R R18, SRZ ;  /* 0x0000000000127805 */ /* 0x000fe4000001ff00 */
[----:B------:R-:W-:Y:S02]  /*69d0*/  ISETP.NE.AND.EX P0, PT, RZ, UR59, PT, P0 ;  /* 0x0000003bff007c0c */ /* 0x000fe4000bf05300 */
[----:B------:R-:W-:Y:S02]  /*69e0*/  CS2R R16, SRZ ;  /* 0x0000000000107805 */ /* 0x000fe4000001ff00 */
[----:B------:R-:W-:Y:S02]  /*69f0*/  LOP3.LUT P1, RZ, R79, 0xff, RZ, 0xc0, !PT ;  /* 0x000000ff4fff7812 */ /* 0x000fe4000782c0ff */
[----:B------:R-:W-:Y:S02]  /*6a00*/  CS2R R66, SRZ ;  /* 0x0000000000427805 */ /* 0x000fe4000001ff00 */
[----:B------:R-:W-:Y:S02]  /*6a10*/  SEL R0, RZ, 0xffffffff, P2 ;  /* 0xffffffffff007807 */ /* 0x000fe40001000000 */
[----:B------:R-:W-:Y:S02]  /*6a20*/  CS2R R64, SRZ ;  /* 0x0000000000407805 */ /* 0x000fe4000001ff00 */
[----:B------:R-:W-:Y:S04]  /*6a30*/  SEL R4, RZ, 0xffffffff, P0 ;  /* 0xffffffffff047807 */ /* 0x000fe80000000000 */
[----:B------:R-:W-:Y:S04]  /*6a40*/  @P3 SEL R0, R4, R0, !P1 ;  /* 0x0000000004003207 */ /* 0x000fe80004800000 */
[----:B------:R-:W-:Y:S04]  /*6a50*/  LOP3.LUT R0, R0, 0x1, RZ, 0xc0, !PT ;  /* 0x0000000100007812 */ /* 0x000fe800078ec0ff */
[----:B------:R-:W-:Y:S01]  /*6a60*/  ISETP.NE.U32.AND P0, PT, R0, 0x1, PT ;  /* 0x000000010000780c */ /* 0x000fe20003f05070 */
[----:B------:R-:W-:Y:S01]  /*6a70*/  @!UPT UIADD3 URZ, UPT, UPT, URZ, URZ, URZ ;  /* 0x000000fffffff290 */ /* 0x000fe2000fffe0ff */
[----:B------:R-:W-:Y:S11]  /*6a80*/  @!P5 BRA `(.L_x_118) ;  /* 0x00000000000cd947 */ /* 0x000ff60003800000 */
[----:B------:R-:W-:Y:S04]  /*6a90*/  SHF.L.U32 R4, R82, 0x1f, RZ ;  /* 0x0000001f52047819 */ /* 0x000fe800000006ff */
[----:B------:R-:W1:Y:S02]  /*6aa0*/  SYNCS.PHASECHK.TRANS64.TRYWAIT P1, [UR44+0x1b0], R4 ;  /* 0x0001b004ff0075a7 */ /* 0x000e64000802112c */
[----:B-1----:R-:W-:Y:S05]  /*6ab0*/  @!P1 BRA `(.L_x_119) ;  /* 0x0000001c00789947 */ /* 0x002fea0003800000 */
.L_x_118:
[----:B------:R-:W-:Y:S05]  /*6ac0*/  BSYNC B0 ;  /* 0x0000000000007941 */ /* 0x000fea0003800000 */
.L_x_117:
[----:B------:R2:W3:Y:S01]  /*6ad0*/  @P0 LDS.128 R16, [R78+UR44+0x400] ;  /* 0x0004002c4e100984 */ /* 0x0004e20008000c00 */
[----:B------:R-:W-:Y:S01]  /*6ae0*/  UIADD3 UR4, UPT, UPT, UR44, 0x1b8, URZ ;  /* 0x000001b82c047890 */ /* 0x000fe2000fffe0ff */
[----:B------:R-:W-:Y:S02]  /*6af0*/  LOP3.LUT R82, R82, 0x1, RZ, 0x3c, !PT ;  /* 0x0000000152527812 */ /* 0x000fe400078e3cff */
[----:B------:R2:W1:Y:S01]  /*6b00*/  @P0 LDS.128 R64, [R77+0x10] ;  /* 0x000010004d400984 */ /* 0x0004620000000c00 */
[----:B------:R-:W-:Y:S01]  /*6b10*/  UPRMT UR4, UR48, 0x654, UR4 ;  /* 0x0000065430047896 */ /* 0x000fe20008000004 */
[----:B------:R-:W-:Y:S01]  /*6b20*/  @!PT LDS RZ, [RZ] ;  /* 0x00000000fffff984 */ /* 0x000fe20000000800 */
[----:B------:R-:W-:Y:S01]  /*6b30*/  @!PT LDS RZ, [RZ] ;  /* 0x00000000fffff984 */ /* 0x000fe20000000800 */
[----:B------:R-:W-:Y:S01]  /*6b40*/  @!PT LDS RZ, [RZ] ;  /* 0x00000000fffff984 */ /* 0x000fe20000000800 */
[----:B------:R-:W-:Y:S01]  /*6b50*/  @!PT LDS RZ, [RZ] ;  /* 0x00000000fffff984 */ /* 0x000fe20000000800 */
[----:B------:R5:W-:Y:S06]  /*6b60*/  MEMBAR.ALL.CTA ;  /* 0x0000000000007992 */ /* 0x000bec0000008000 */
[----:B-----5:R-:W5:Y:S02]  /*6b70*/  FENCE.VIEW.ASYNC.S ;  /* 0x00000000000073c6 */ /* 0x020f640000000000 */
[----:B-----5:R-:W-:Y:S03]  /*6b80*/  SYNCS.ARRIVE.TRANS64.RED.A1T0 RZ, [UR4], RZ ;  /* 0x000000ffffff79a7 */ /* 0x020fe60008100404 */
.L_x_116:
[----:B------:R-:W-:Y:S05]  /*6b90*/  BSYNC B1 ;  /* 0x0000000000017941 */ /* 0x000fea0003800000 */
.L_x_115:
[----:B-1----:R-:W-:Y:S04]  /*6ba0*/  SHF.R.U32.HI R0, RZ, 0x15, R2 ;  /* 0x00000015ff007819 */ /* 0x002fe80000011602 */
[----:B------:R-:W-:Y:S01]  /*6bb0*/  LOP3.LUT P0, RZ, R0, 0x3, R80, 0x48, !PT ;  /* 0x0000000300ff7812 */ /* 0x000fe20007804850 */
[----:B------:R-:W-:Y:S01]  /*6bc0*/  @!UPT UIADD3 URZ, UPT, UPT, URZ, URZ, URZ ;  /* 0x000000fffffff290 */ /* 0x000fe2000fffe0ff */
[----:B------:R-:W-:Y:S11]  /*6bd0*/  @P4 BRA `(.L_x_120) ;  /* 0x0000000000084947 */ /* 0x000ff60003800000 */
[----:B------:R-:W1:Y:S02]  /*6be0*/  SYNCS.PHASECHK.TRANS64.TRYWAIT P1, [R22+URZ+0x1f0], R3 ;  /* 0x0001f003160075a7 */ /* 0x000e6400080211ff */
[----:B-1----:R-:W-:Y:S05]  /*6bf0*/  @!P1 BRA `(.L_x_121) ;  /* 0x0000001c00409947 */ /* 0x002fea0003800000 */
.L_x_120:
[----:B------:R-:W-:Y:S05]  /*6c00*/  @!P0 BRA `(.L_x_122) ;  /* 0x0000000000408947 */ /* 0x000fea0003800000 */
[----:B------:R-:W1:Y:S01]  /*6c10*/  LDCU.64 UR8, c[0x4][0x70] ;  /* 0x01000e00ff0877ac */ /* 0x000e620008000a00 */
[----:B------:R-:W-:Y:S01]  /*6c20*/  MOV R15, 0x0 ;  /* 0x00000000000f7802 */ /* 0x000fe20000000f00 */
[----:B------:R-:W-:Y:S02]  /*6c30*/  HFMA2 R12, -RZ, RZ, 0, 5.9604644775390625e-08 ;  /* 0x00000001ff0c7431 */ /* 0x000fe400000001ff */
[----:B------:R-:W-:Y:S02]  /*6c40*/  IMAD.MOV.U32 R8, RZ, RZ, 0x192 ;  /* 0x00000192ff087424 */ /* 0x000fe400078e00ff */
[----:B------:R-:W-:Y:S01]  /*6c50*/  IMAD.MOV.U32 R13, RZ, RZ, RZ ;  /* 0x000000ffff0d7224 */ /* 0x000fe200078e00ff */
[----:B------:R-:W5:Y:S01]  /*6c60*/  LDCU.64 UR6, c[0x4][0x78] ;  /* 0x01000f00ff0677ac */ /* 0x000f620008000a00 */
[----:B------:R-:W2:Y:S01]  /*6c70*/  LDC.64 R14, c[0x4][R15] ;  /* 0x010000000f0e7b82 */ /* 0x000ea20000000a00 */
[----:B------:R-:W3:Y:S01]  /*6c80*/  LDCU.64 UR4, c[0x4][0x10] ;  /* 0x01000200ff0477ac */ /* 0x000ee20008000a00 */
[----:B-1----:R-:W-:Y:S01]  /*6c90*/  MOV R5, UR9 ;  /* 0x0000000900057c02 */ /* 0x002fe20008000f00 */
[----:B------:R-:W-:Y:S01]  /*6ca0*/  IMAD.U32 R4, RZ, RZ, UR8 ;  /* 0x00000008ff047e24 */ /* 0x000fe2000f8e00ff */
[----:B-----5:R-:W-:Y:S01]  /*6cb0*/  MOV R7, UR7 ;  /* 0x0000000700077c02 */ /* 0x020fe20008000f00 */
[----:B------:R-:W-:Y:S01]  /*6cc0*/  IMAD.U32 R6, RZ, RZ, UR6 ;  /* 0x00000006ff067e24 */ /* 0x000fe2000f8e00ff */
[----:B---3--:R-:W-:Y:S01]  /*6cd0*/  MOV R11, UR5 ;  /* 0x00000005000b7c02 */ /* 0x008fe20008000f00 */
[----:B------:R-:W-:Y:S02]  /*6ce0*/  IMAD.U32 R10, RZ, RZ, UR4 ;  /* 0x00000004ff0a7e24 */ /* 0x000fe4000f8e00ff */
[----:B------:R-:W-:Y:S07]  /*6cf0*/  LEPC R20, `(.L_x_122) ;  /* 0x000000001014794e */ /* 0x000fee0000000000 */
[----:B--2-4-:R-:W-:Y:S05]  /*6d00*/  CALL.ABS.NOINC R14 ;  /* 0x000000000e007343 */ /* 0x014fea0003c00000 */
.L_x_122:
[----:B------:R-:W-:Y:S01]  /*6d10*/  LOP3.LUT P0, RZ, R76, 0x60, RZ, 0xc0, !PT ;  /* 0x000000604cff7812 */ /* 0x000fe2000780c0ff */
[----:B------:R-:W-:Y:S05]  /*6d20*/  WARPSYNC.ALL ;  /* 0x0000000000007948 */ /* 0x000fea0003800000 */
[----:B------:R-:W-:Y:S01]  /*6d30*/  R2UR UR4, R2 ;  /* 0x00000000020472ca */ /* 0x000fe200000e0000 */
[----:B------:R-:W-:Y:S01]  /*6d40*/  BSSY.RECONVERGENT B0, `(.L_x_123) ;  /* 0x000009f000007945 */ /* 0x000fe20003800200 */
[-C--:B---3--:R-:W-:Y:S02]  /*6d50*/  F2FP.F16.E4M3.UNPACK_B R2, R16.reuse ;  /* 0x00000010ff02723e */ /* 0x088fe400020006ff */
[----:B------:R-:W-:Y:S02]  /*6d60*/  F2FP.F16.E4M3.UNPACK_B R16, R16.H1 ;  /* 0x00000010ff10723e */ /* 0x000fe400030006ff */
[----:B------:R-:W-:Y:S01]  /*6d70*/  R2UR UR5, R22 ;  /* 0x00000000160572ca */ /* 0x000fe200000e0000 */
[----:B------:R-:W-:Y:S01]  /*6d80*/  HADD2.F32 R0, -RZ, R2.H0_H0 ;  /* 0x20000002ff007230 */ /* 0x000fe20000004100 */
[-C--:B------:R-:W-:Y:S01]  /*6d90*/  F2FP.F16.E4M3.UNPACK_B R42, R17.reuse ;  /* 0x00000011ff2a723e */ /* 0x080fe200020006ff */
[--C-:B------:R-:W-:Y:S01]  /*6da0*/  HADD2.F32 R3, -RZ, R16.reuse.H0_H0 ;  /* 0x20000010ff037230 */ /* 0x100fe20000004100 */
[----:B------:R-:W-:Y:S01]  /*6db0*/  F2FP.F16.E4M3.UNPACK_B R44, R17.H1 ;  /* 0x00000011ff2c723e */ /* 0x000fe200030006ff */
[----:B------:R-:W-:Y:S01]  /*6dc0*/  HADD2.F32 R40, -RZ, R16.H1_H1 ;  /* 0x30000010ff287230 */ /* 0x000fe20000004100 */
[-C--:B------:R-:W-:Y:S01]  /*6dd0*/  F2FP.F16.E4M3.UNPACK_B R46, R18.reuse ;  /* 0x00000012ff2e723e */ /* 0x080fe200020006ff */
[----:B------:R-:W-:Y:S01]  /*6de0*/  HADD2.F32 R2, -RZ, R2.H1_H1 ;  /* 0x30000002ff027230 */ /* 0x000fe20000004100 */
[----:B------:R-:W-:Y:S01]  /*6df0*/  F2FP.F16.E4M3.UNPACK_B R48, R18.H1 ;  /* 0x00000012ff30723e */ /* 0x000fe200030006ff */
[--C-:B------:R-:W-:Y:S01]  /*6e00*/  HADD2.F32 R41, -RZ, R42.reuse.H0_H0 ;  /* 0x2000002aff297230 */ /* 0x100fe20000004100 */
[-C--:B------:R-:W-:Y:S01]  /*6e10*/  F2FP.F16.E4M3.UNPACK_B R50, R19.reuse ;  /* 0x00000013ff32723e */ /* 0x080fe200020006ff */
[----:B------:R-:W-:Y:S01]  /*6e20*/  HADD2.F32 R42, -RZ, R42.H1_H1 ;  /* 0x3000002aff2a7230 */ /* 0x000fe20000004100 */
[----:B------:R-:W-:Y:S01]  /*6e30*/  F2FP.F16.E4M3.UNPACK_B R52, R19.H1 ;  /* 0x00000013ff34723e */ /* 0x000fe200030006ff */
[----:B------:R-:W-:Y:S01]  /*6e40*/  HADD2.F32 R43, -RZ, R44.H0_H0 ;  /* 0x2000002cff2b7230 */ /* 0x000fe20000004100 */
[----:B------:R-:W-:Y:S01]  /*6e50*/  LDTM.16dp32bit_t0_t15.x32 R4, tmem[UR4] ;  /* 0x00000004000479ee */ /* 0x000fe20008a80000 */
[----:B------:R-:W1:Y:S01]  /*6e60*/  LDTM.16dp32bit_t16_t31.x32 R4, tmem[UR4+0x20] ;  /* 0x00002004000479ee */ /* 0x000e620008aa0000 */
[----:B------:R-:W-:Y:S01]  /*6e70*/  NOP ;  /* 0x0000000000007918 */ /* 0x000fe20000000000 */
[----:B------:R-:W-:Y:S01]  /*6e80*/  UIADD3 UR4, UPT, UPT, UR5, 0x210, URZ ;  /* 0x0000021005047890 */ /* 0x000fe2000fffe0ff */
[--C-:B------:R-:W-:Y:S01]  /*6e90*/  HADD2.F32 R45, -RZ, R46.reuse.H0_H0 ;  /* 0x2000002eff2d7230 */ /* 0x100fe20000004100 */
[----:B------:R-:W-:Y:S01]  /*6ea0*/  F2FP.F16.E4M3.UNPACK_B R54, R64 ;  /* 0x00000040ff36723e */ /* 0x000fe200020006ff */
[----:B------:R-:W-:Y:S01]  /*6eb0*/  HADD2.F32 R46, -RZ, R46.H1_H1 ;  /* 0x3000002eff2e7230 */ /* 0x000fe20000004100 */
[----:B------:R-:W-:Y:S01]  /*6ec0*/  UPRMT UR4, UR48, 0x654, UR4 ;  /* 0x0000065430047896 */ /* 0x000fe20008000004 */
[--C-:B------:R-:W-:Y:S01]  /*6ed0*/  HADD2.F32 R49, -RZ, R50.reuse.H0_H0 ;  /* 0x20000032ff317230 */ /* 0x100fe20000004100 */
[-C--:B------:R-:W-:Y:S01]  /*6ee0*/  F2FP.F16.E4M3.UNPACK_B R58, R65.reuse ;  /* 0x00000041ff3a723e */ /* 0x080fe200020006ff */
[----:B------:R-:W-:Y:S01]  /*6ef0*/  HADD2.F32 R50, -RZ, R50.H1_H1 ;  /* 0x30000032ff327230 */ /* 0x000fe20000004100 */
[----:B------:R-:W-:Y:S01]  /*6f00*/  F2FP.F16.E4M3.UNPACK_B R62, R66 ;  /* 0x00000042ff3e723e */ /* 0x000fe200020006ff */
[--C-:B------:R-:W-:Y:S01]  /*6f10*/  HADD2.F32 R53, -RZ, R54.reuse.H0_H0 ;  /* 0x20000036ff357230 */ /* 0x100fe20000004100 */
[----:B------:R-:W-:Y:S01]  /*6f20*/  F2FP.F16.E4M3.UNPACK_B R56, R64.H1 ;  /* 0x00000040ff38723e */ /* 0x000fe200030006ff */
[----:B------:R-:W-:Y:S01]  /*6f30*/  HADD2.F32 R54, -RZ, R54.H1_H1 ;  /* 0x30000036ff367230 */ /* 0x000fe20000004100 */
[----:B------:R-:W-:Y:S01]  /*6f40*/  F2FP.F16.E4M3.UNPACK_B R60, R65.H1 ;  /* 0x00000041ff3c723e */ /* 0x000fe200030006ff */
[----:B-1----:R-:W-:Y:S01]  /*6f50*/  SYNCS.ARRIVE.TRANS64.RED.A1T0 RZ, [UR4], RZ ;  /* 0x000000ffffff79a7 */ /* 0x002fe20008100404 */
[--C-:B------:R-:W-:Y:S01]  /*6f60*/  HADD2.F32 R57, -RZ, R58.reuse.H0_H0 ;  /* 0x2000003aff397230 */ /* 0x100fe20000004100 */
[-C--:B------:R-:W-:Y:S01]  /*6f70*/  F2FP.F16.E4M3.UNPACK_B R65, R67.reuse ;  /* 0x00000043ff41723e */ /* 0x080fe200020006ff */
[----:B------:R-:W-:Y:S01]  /*6f80*/  HADD2.F32 R58, -RZ, R58.H1_H1 ;  /* 0x3000003aff3a7230 */ /* 0x000fe20000004100 */
[----:B------:R-:W-:Y:S01]  /*6f90*/  F2FP.F16.E4M3.UNPACK_B R64, R66.H1 ;  /* 0x00000042ff40723e */ /* 0x000fe200030006ff */
[--C-:B------:R-:W-:Y:S01]  /*6fa0*/  HADD2.F32 R61, -RZ, R62.reuse.H0_H0 ;  /* 0x2000003eff3d7230 */ /* 0x100fe20000004100 */
[----:B------:R-:W-:Y:S01]  /*6fb0*/  F2FP.F16.E4M3.UNPACK_B R67, R67.H1 ;  /* 0x00000043ff43723e */ /* 0x000fe200030006ff */
[----:B------:R-:W-:Y:S01]  /*6fc0*/  HADD2.F32 R62, -RZ, R62.H1_H1 ;  /* 0x3000003eff3e7230 */ /* 0x000fe20000004100 */
[----:B------:R-:W-:Y:S01]  /*6fd0*/  IADD3 R36, PT, PT, R36, 0x1, RZ ;  /* 0x0000000124247810 */ /* 0x000fe20007ffe0ff */
[C---:B----4-:R-:W-:Y:S01]  /*6fe0*/  FMUL R4, R38.reuse, R4 ;  /* 0x0000000426047220 */ /* 0x050fe20000400000 */
[C---:B------:R-:W-:Y:S01]  /*6ff0*/  FMUL R5, R38.reuse, R5 ;  /* 0x0000000526057220 */ /* 0x040fe20000400000 */
[C---:B------:R-:W-:Y:S01]  /*7000*/  FMUL R8, R38.reuse, R8 ;  /* 0x0000000826087220 */ /* 0x040fe20000400000 */
[C---:B------:R-:W-:Y:S01]  /*7010*/  FMUL R9, R38.reuse, R9 ;  /* 0x0000000926097220 */ /* 0x040fe20000400000 */
[C---:B------:R-:W-:Y:S01]  /*7020*/  FFMA R4, R39.reuse, R0, R4 ;  /* 0x0000000027047223 */ /* 0x040fe20000000004 */
[C---:B------:R-:W-:Y:S01]  /*7030*/  FFMA R5, R39.reuse, R2, R5 ;  /* 0x0000000227057223 */ /* 0x040fe20000000005 */
[C---:B------:R-:W-:Y:S01]  /*7040*/  FMUL R12, R38.reuse, R12 ;  /* 0x0000000c260c7220 */ /* 0x040fe20000400000 */
        /* <DEDUP_REMOVED lines=10> */
[----:B------:R-:W-:Y:S02]  /*70f0*/  HADD2.F32 R44, -RZ, R44.H1_H1 ;  /* 0x3000002cff2c7230 */ /* 0x000fe40000004100 */
[C---:B------:R-:W-:Y:S01]  /*7100*/  FMUL R10, R38.reuse, R10 ;  /* 0x0000000a260a7220 */ /* 0x040fe20000400000 */
[C---:B------:R-:W-:Y:S01]  /*7110*/  FFMA R6, R39.reuse, R3, R6 ;  /* 0x0000000327067223 */ /* 0x040fe20000000006 */
[C---:B------:R-:W-:Y:S01]  /*7120*/  FFMA R7, R39.reuse, R40, R7 ;  /* 0x0000002827077223 */ /* 0x040fe20000000007 */
[C---:B------:R-:W-:Y:S01]  /*7130*/  FFMA R8, R39.reuse, R41, R8 ;  /* 0x0000002927087223 */ /* 0x040fe20000000008 */
[C---:B------:R-:W-:Y:S01]  /*7140*/  FFMA R9, R39.reuse, R42, R9 ;  /* 0x0000002a27097223 */ /* 0x040fe20000000009 */
[----:B------:R-:W-:Y:S01]  /*7150*/  FFMA R10, R39, R43, R10 ;  /* 0x0000002b270a7223 */ /* 0x000fe2000000000a */
[--C-:B------:R-:W-:Y:S01]  /*7160*/  HADD2.F32 R40, -RZ, R65.reuse.H0_H0 ;  /* 0x20000041ff287230 */ /* 0x100fe20000004100 */
[----:B------:R-:W-:Y:S01]  /*7170*/  F2FP.SATFINITE.E4M3.F32.PACK_AB_MERGE_C R86, R7, R6, RZ ;  /* 0x000000060756723e */ /* 0x000fe200048070ff */
[C---:B------:R-:W-:Y:S01]  /*7180*/  FMUL R7, R38.reuse, R24 ;  /* 0x0000001826077220 */ /* 0x040fe20000400000 */
[C---:B------:R-:W-:Y:S01]  /*7190*/  FMUL R24, R38.reuse, R29 ;  /* 0x0000001d26187220 */ /* 0x040fe20000400000 */
[C---:B------:R-:W-:Y:S01]  /*71a0*/  FMUL R29, R38.reuse, R34 ;  /* 0x00000022261d7220 */ /* 0x040fe20000400000 */
[----:B------:R-:W-:Y:S02]  /*71b0*/  HADD2.F32 R65, -RZ, R65.H1_H1 ;  /* 0x30000041ff417230 */ /* 0x000fe40000004100 */
[C---:B------:R-:W-:Y:S01]  /*71c0*/  FMUL R11, R38.reuse, R11 ;  /* 0x0000000b260b7220 */ /* 0x040fe20000400000 */
[--C-:B------:R-:W-:Y:S02]  /*71d0*/  HADD2.F32 R47, -RZ, R48.reuse.H0_H0 ;  /* 0x20000030ff2f7230 */ /* 0x100fe40000004100 */
[C---:B------:R-:W-:Y:S01]  /*71e0*/  FMUL R14, R38.reuse, R14 ;  /* 0x0000000e260e7220 */ /* 0x040fe20000400000 */
[----:B------:R-:W-:Y:S02]  /*71f0*/  HADD2.F32 R48, -RZ, R48.H1_H1 ;  /* 0x30000030ff307230 */ /* 0x000fe40000004100 */
[C---:B------:R-:W-:Y:S01]  /*7200*/  FFMA R11, R39.reuse, R44, R11 ;  /* 0x0000002c270b7223 */ /* 0x040fe2000000000b */
[C---:B------:R-:W-:Y:S01]  /*7210*/  FFMA R12, R39.reuse, R45, R12 ;  /* 0x0000002d270c7223 */ /* 0x040fe2000000000c */
[C---:B------:R-:W-:Y:S01]  /*7220*/  FFMA R13, R39.reuse, R46, R13 ;  /* 0x0000002e270d7223 */ /* 0x040fe2000000000d */
[----:B------:R-:W-:Y:S01]  /*7230*/  FFMA R14, R39, R47, R14 ;  /* 0x0000002f270e7223 */ /* 0x000fe2000000000e */
[C---:B------:R-:W-:Y:S01]  /*7240*/  FMUL R15, R38.reuse, R15 ;  /* 0x0000000f260f7220 */ /* 0x040fe20000400000 */
[--C-:B------:R-:W-:Y:S01]  /*7250*/  HADD2.F32 R51, -RZ, R52.reuse.H0_H0 ;  /* 0x20000034ff337230 */ /* 0x100fe20000004100 */
[----:B------:R-:W-:Y:S01]  /*7260*/  F2FP.SATFINITE.E4M3.F32.PACK_AB_MERGE_C R10, R11, R10, RZ ;  /* 0x0000000a0b0a723e */ /* 0x000fe200048070ff */
[----:B------:R-:W-:Y:S02]  /*7270*/  HADD2.F32 R52, -RZ, R52.H1_H1 ;  /* 0x30000034ff347230 */ /* 0x000fe40000004100 */
[C---:B------:R-:W-:Y:S01]  /*7280*/  FFMA R15, R39.reuse, R48, R15 ;  /* 0x00000030270f7223 */ /* 0x040fe2000000000f */
[C---:B------:R-:W-:Y:S01]  /*7290*/  FFMA R16, R39.reuse, R49, R16 ;  /* 0x0000003127107223 */ /* 0x040fe20000000010 */
[C---:B------:R-:W-:Y:S01]  /*72a0*/  FFMA R17, R39.reuse, R50, R17 ;  /* 0x0000003227117223 */ /* 0x040fe20000000011 */
[C---:B------:R-:W-:Y:S01]  /*72b0*/  FMUL R18, R38.reuse, R18 ;  /* 0x0000001226127220 */ /* 0x040fe20000400000 */
[C---:B------:R-:W-:Y:S01]  /*72c0*/  FMUL R19, R38.reuse, R19 ;  /* 0x0000001326137220 */ /* 0x040fe20000400000 */
[--C-:B------:R-:W-:Y:S02]  /*72d0*/  HADD2.F32 R55, -RZ, R56.reuse.H0_H0 ;  /* 0x20000038ff377230 */ /* 0x100fe40000004100 */
[C---:B------:R-:W-:Y:S01]  /*72e0*/  FMUL R3, R38.reuse, R22 ;  /* 0x0000001626037220 */ /* 0x040fe20000400000 */
[C---:B------:R-:W-:Y:S01]  /*72f0*/  FFMA R18, R39.reuse, R51, R18 ;  /* 0x0000003327127223 */ /* 0x040fe20000000012 */
[----:B------:R-:W-:Y:S02]  /*7300*/  HADD2.F32 R56, -RZ, R56.H1_H1 ;  /* 0x30000038ff387230 */ /* 0x000fe40000004100 */
[C---:B------:R-:W-:Y:S01]  /*7310*/  FFMA R19, R39.reuse, R52, R19 ;  /* 0x0000003427137223 */ /* 0x040fe20000000013 */
[C---:B------:R-:W-:Y:S01]  /*7320*/  FMUL R6, R38.reuse, R23 ;  /* 0x0000001726067220 */ /* 0x040fe20000400000 */
[C---:B------:R-:W-:Y:S01]  /*7330*/  FFMA R0, R39.reuse, R53, R0 ;  /* 0x0000003527007223 */ /* 0x040fe20000000000 */
[C---:B------:R-:W-:Y:S01]  /*7340*/  FFMA R2, R39.reuse, R54, R2 ;  /* 0x0000003627027223 */ /* 0x040fe20000000002 */
[--C-:B------:R-:W-:Y:S02]  /*7350*/  HADD2.F32 R59, -RZ, R60.reuse.H0_H0 ;  /* 0x2000003cff3b7230 */ /* 0x100fe40000004100 */
[C---:B------:R-:W-:Y:S01]  /*7360*/  FFMA R3, R39.reuse, R55, R3 ;  /* 0x0000003727037223 */ /* 0x040fe20000000003 */
[----:B------:R-:W-:Y:S02]  /*7370*/  HADD2.F32 R60, -RZ, R60.H1_H1 ;  /* 0x3000003cff3c7230 */ /* 0x000fe40000004100 */
[C---:B------:R-:W-:Y:S01]  /*7380*/  FMUL R21, R38.reuse, R26 ;  /* 0x0000001a26157220 */ /* 0x040fe20000400000 */
[C---:B------:R-:W-:Y:S01]  /*7390*/  FMUL R22, R38.reuse, R27 ;  /* 0x0000001b26167220 */ /* 0x040fe20000400000 */
[C---:B------:R-:W-:Y:S01]  /*73a0*/  FFMA R6, R39.reuse, R56, R6 ;  /* 0x0000003827067223 */ /* 0x040fe20000000006 */
[C---:B------:R-:W-:Y:S01]  /*73b0*/  FFMA R7, R39.reuse, R57, R7 ;  /* 0x0000003927077223 */ /* 0x040fe20000000007 */
[C---:B------:R-:W-:Y:S01]  /*73c0*/  FMUL R23, R38.reuse, R28 ;  /* 0x0000001c26177220 */ /* 0x040fe20000400000 */
[C---:B------:R-:W-:Y:S01]  /*73d0*/  FFMA R20, R39.reuse, R58, R20 ;  /* 0x0000003a27147223 */ /* 0x040fe20000000014 */
[--C-:B------:R-:W-:Y:S02]  /*73e0*/  HADD2.F32 R63, -RZ, R64.reuse.H0_H0 ;  /* 0x20000040ff3f7230 */ /* 0x100fe40000004100 */
[C---:B------:R-:W-:Y:S01]  /*73f0*/  FFMA R21, R39.reuse, R59, R21 ;  /* 0x0000003b27157223 */ /* 0x040fe20000000015 */
[----:B------:R-:W-:Y:S02]  /*7400*/  HADD2.F32 R64, -RZ, R64.H1_H1 ;  /* 0x30000040ff407230 */ /* 0x000fe40000004100 */
[C---:B------:R-:W-:Y:S01]  /*7410*/  FFMA R22, R39.reuse, R60, R22 ;  /* 0x0000003c27167223 */ /* 0x040fe20000000016 */
[C---:B------:R-:W-:Y:S01]  /*7420*/  FMUL R26, R38.reuse, R31 ;  /* 0x0000001f261a7220 */ /* 0x040fe20000400000 */
[C---:B------:R-:W-:Y:S01]  /*7430*/  FMUL R27, R38.reuse, R32 ;  /* 0x00000020261b7220 */ /* 0x040fe20000400000 */
[C---:B------:R-:W-:Y:S01]  /*7440*/  FFMA R23, R39.reuse, R61, R23 ;  /* 0x0000003d27177223 */ /* 0x040fe20000000017 */
[----:B------:R-:W-:Y:S01]  /*7450*/  FMUL R28, R38, R33 ;  /* 0x00000021261c7220 */ /* 0x000fe20000400000 */
[C---:B------:R-:W-:Y:S01]  /*7460*/  FFMA R24, R39.reuse, R62, R24 ;  /* 0x0000003e27187223 */ /* 0x040fe20000000018 */
[--C-:B------:R-:W-:Y:S02]  /*7470*/  HADD2.F32 R66, -RZ, R67.reuse.H0_H0 ;  /* 0x20000043ff427230 */ /* 0x100fe40000004100 */
[C---:B------:R-:W-:Y:S01]  /*7480*/  FFMA R25, R39.reuse, R63, R25 ;  /* 0x0000003f27197223 */ /* 0x040fe20000000019 */
[----:B------:R-:W-:Y:S02]  /*7490*/  HADD2.F32 R67, -RZ, R67.H1_H1 ;  /* 0x30000043ff437230 */ /* 0x000fe40000004100 */
[----:B------:R-:W-:Y:S01]  /*74a0*/  FFMA R26, R39, R64, R26 ;  /* 0x00000040271a7223 */ /* 0x000fe2000000001a */
[----:B------:R-:W-:Y:S01]  /*74b0*/  F2FP.SATFINITE.E4M3.F32.PACK_AB_MERGE_C R14, R15, R14, RZ ;  /* 0x0000000e0f0e723e */ /* 0x000fe200048070ff */
[----:B------:R-:W-:Y:S01]  /*74c0*/  FFMA R27, R39, R40, R27 ;  /* 0x00000028271b7223 */ /* 0x000fe2000000001b */
[----:B------:R-:W-:Y:S01]  /*74d0*/  F2FP.SATFINITE.E4M3.F32.PACK_AB_MERGE_C R18, R19, R18, RZ ;  /* 0x000000121312723e */ /* 0x000fe200048070ff */
[C---:B------:R-:W-:Y:S01]  /*74e0*/  FFMA R28, R39.reuse, R65, R28 ;  /* 0x00000041271c7223 */ /* 0x040fe2000000001c */
[C---:B------:R-:W-:Y:S01]  /*74f0*/  FFMA R29, R39.reuse, R66, R29 ;  /* 0x00000042271d7223 */ /* 0x040fe2000000001d */
[----:B------:R-:W-:Y:S01]  /*7500*/  FFMA R30, R39, R67, R30 ;  /* 0x00000043271e7223 */ /* 0x000fe2000000001e */
[----:B------:R-:W-:Y:S02]  /*7510*/  F2FP.SATFINITE.E4M3.F32.PACK_AB_MERGE_C R32, R5, R4, R86 ;  /* 0x000000040520723e */ /* 0x000fe40004807056 */
[----:B------:R-:W-:Y:S02]  /*7520*/  F2FP.SATFINITE.E4M3.F32.PACK_AB_MERGE_C R33, R9, R8, R10 ;  /* 0x000000080921723e */ /* 0x000fe4000480700a */
[----:B------:R-:W-:Y:S02]  /*7530*/  F2FP.SATFINITE.E4M3.F32.PACK_AB_MERGE_C R34, R13, R12, R14 ;  /* 0x0000000c0d22723e */ /* 0x000fe4000480700e */
[----:B------:R-:W-:Y:S02]  /*7540*/  F2FP.SATFINITE.E4M3.F32.PACK_AB_MERGE_C R35, R17, R16, R18 ;  /* 0x000000101123723e */ /* 0x000fe40004807012 */
[----:B------:R-:W-:Y:S02]  /*7550*/  F2FP.SATFINITE.E4M3.F32.PACK_AB_MERGE_C R3, R6, R3, RZ ;  /* 0x000000030603723e */ /* 0x000fe400048070ff */
[----:B------:R-:W-:Y:S01]  /*7560*/  F2FP.SATFINITE.E4M3.F32.PACK_AB_MERGE_C R5, R22, R21, RZ ;  /* 0x000000151605723e */ /* 0x000fe200048070ff */
[----:B------:R1:W-:Y:S01]  /*7570*/  STS.128 [R78+UR44+0x1400], R32 ;  /* 0x001400204e007988 */ /* 0x0003e20008000c2c */
[----:B------:R-:W-:Y:S02]  /*7580*/  F2FP.SATFINITE.E4M3.F32.PACK_AB_MERGE_C R6, R26, R25, RZ ;  /* 0x000000191a06723e */ /* 0x000fe400048070ff */
[----:B------:R-:W-:Y:S02]  /*7590*/  F2FP.SATFINITE.E4M3.F32.PACK_AB_MERGE_C R29, R30, R29, RZ ;  /* 0x0000001d1e1d723e */ /* 0x000fe400048070ff */
[----:B------:R-:W-:Y:S02]  /*75a0*/  F2FP.SATFINITE.E4M3.F32.PACK_AB_MERGE_C R5, R20, R7, R5 ;  /* 0x000000071405723e */ /* 0x000fe40004807005 */
[----:B------:R-:W-:Y:S02]  /*75b0*/  F2FP.SATFINITE.E4M3.F32.PACK_AB_MERGE_C R4, R2, R0, R3 ;  /* 0x000000000204723e */ /* 0x000fe40004807003 */
[----:B------:R-:W-:Y:S02]  /*75c0*/  F2FP.SATFINITE.E4M3.F32.PACK_AB_MERGE_C R6, R24, R23, R6 ;  /* 0x000000171806723e */ /* 0x000fe40004807006 */
[----:B------:R-:W-:Y:S05]  /*75d0*/  F2FP.SATFINITE.E4M3.F32.PACK_AB_MERGE_C R7, R28, R27, R29 ;  /* 0x0000001b1c07723e */ /* 0x000fea000480701d */
[----:B------:R1:W-:Y:S01]  /*75e0*/  STS.128 [R77+0x1010], R4 ;  /* 0x001010044d007388 */ /* 0x0003e20000000c00 */
[----:B------:R-:W-:Y:S01]  /*75f0*/  @!PT LDS RZ, [RZ] ;  /* 0x00000000fffff984 */ /* 0x000fe20000000800 */
[----:B------:R-:W-:Y:S01]  /*7600*/  @!PT LDS RZ, [RZ] ;  /* 0x00000000fffff984 */ /* 0x000fe20000000800 */
[----:B------:R-:W-:Y:S01]  /*7610*/  @!PT LDS RZ, [RZ] ;  /* 0x00000000fffff984 */ /* 0x000fe20000000800 */
[----:B------:R-:W-:Y:S01]  /*7620*/  @!PT LDS RZ, [RZ] ;  /* 0x00000000fffff984 */ /* 0x000fe20000000800 */
[----:B------:R3:W-:Y:S07]  /*7630*/  MEMBAR.ALL.CTA ;  /* 0x0000000000007992 */ /* 0x0007ee0000008000 */
[----:B---3--:R-:W3:Y:S02]  /*7640*/  FENCE.VIEW.ASYNC.S ;  /* 0x00000000000073c6 */ /* 0x008ee40000000000 */
[----:B---3--:R-:W-:Y:S06]  /*7650*/  BAR.SYNC.DEFER_BLOCKING 0x1, 0x80 ;  /* 0x0042000000007b1d */ /* 0x008fec0000010000 */
[----:B------:R-:W-:Y:S05]  /*7660*/  @P0 BRA `(.L_x_124) ;  /* 0x0000000000300947 */ /* 0x000fea0003800000 */
[----:B------:R-:W-:Y:S02]  /*7670*/  UIADD3 UR4, UPT, UPT, UR44, 0x1400, URZ ;  /* 0x000014002c047890 */ /* 0x000fe4000fffe0ff */
[----:B------:R-:W-:Y:S02]  /*7680*/  USHF.L.U32 UR9, UR45, 0x6, URZ ;  /* 0x000000062d097899 */ /* 0x000fe400080006ff */
[----:B------:R-:W-:Y:S02]  /*7690*/  USHF.L.U32 UR10, UR46, 0x6, URZ ;  /* 0x000000062e0a7899 */ /* 0x000fe400080006ff */
[----:B------:R-:W-:Y:S01]  /*76a0*/  MOV R85, UR4 ;  /* 0x0000000400557c02 */ /* 0x000fe20008000f00 */
[----:B------:R-:W-:Y:S01]  /*76b0*/  UIADD3 UR4, UP0, UPT, UR62, 0x680, URZ ;  /* 0x000006803e047890 */ /* 0x000fe2000ff1e0ff */
[----:B------:R-:W-:Y:S02]  /*76c0*/  UMOV UR11, UR36 ;  /* 0x00000024000b7c82 */ /* 0x000fe40008000000 */
[----:B------:R-:W-:Y:S01]  /*76d0*/  R2UR UR8, R85 ;  /* 0x00000000550872ca */ /* 0x000fe200000e0000 */
[----:B------:R-:W-:Y:S11]  /*76e0*/  UIADD3.X UR5, UPT, UPT, URZ, UR63, URZ, UP0, !UPT ;  /* 0x0000003fff057290 */ /* 0x000ff600087fe4ff */
[----:B------:R-:W-:Y:S01]  /*76f0*/  @!UPT UIADD3 URZ, UPT, UPT, URZ, URZ, URZ ;  /* 0x000000fffffff290 */ /* 0x000fe2000fffe0ff */
[----:B------:R3:W-:Y:S01]  /*7700*/  UTMASTG.3D [UR8], [UR4] ;  /* 0x00000008040073b5 */ /* 0x0007e20008010000 */
[----:B------:R0:W-:Y:S01]  /*7710*/  UTMACMDFLUSH ;  /* 0x00000000000079b7 */ /* 0x0001e20000000000 */
[----:B---3--:R-:W-:Y:S04]  /*7720*/  DEPBAR.LE SB0, 0x0 ;  /* 0x000080000000791a */ /* 0x008fe80000000000 */
.L_x_124:
[----:B------:R-:W-:Y:S05]  /*7730*/  BSYNC.RECONVERGENT B0 ;  /* 0x0000000000007941 */ /* 0x000fea0003800200 */
.L_x_123:
[----:B------:R-:W-:Y:S01]  /*7740*/  BAR.SYNC.DEFER_BLOCKING 0x1, 0x80 ;  /* 0x0042000000007b1d */ /* 0x000fe20000010000 */
[----:B------:R-:W-:Y:S01]  /*7750*/  ISETP.NE.AND P0, PT, R81, 0x2, PT ;  /* 0x000000025100780c */ /* 0x000fe20003f05270 */
[----:B------:R-:W-:Y:S01]  /*7760*/  UISETP.NE.AND UP0, UPT, UR47, URZ, UPT ;  /* 0x000000ff2f00728c */ /* 0x000fe2000bf05270 */
[----:B------:R-:W-:Y:S01]  /*7770*/  ISETP.NE.AND P1, PT, R36, 0x4, PT ;  /* 0x000000042400780c */ /* 0x000fe20003f25270 */
[----:B------:R-:W-:Y:S01]  /*7780*/  UIADD3 UR45, UPT, UPT, UR37, UR57, URZ ;  /* 0x00000039252d7290 */ /* 0x000fe2000fffe0ff */
[----:B------:R-:W-:Y:S01]  /*7790*/  SEL R2, RZ, 0x1, P0 ;  /* 0x00000001ff027807 */ /* 0x000fe20000000000 */
[----:B------:R-:W-:Y:S01]  /*77a0*/  UIADD3 UR46, UPT, UPT, UR38, UR60, URZ ;  /* 0x0000003c262e7290 */ /* 0x000fe2000fffe0ff */
[----:B------:R-:W-:Y:S02]  /*77b0*/  SEL R0, RZ, 0x1, P1 ;  /* 0x00000001ff007807 */ /* 0x000fe40000800000 */
[----:B------:R-:W-:Y:S02]  /*77c0*/  LOP3.LUT R83, R83, R2, RZ, 0x3c, !PT ;  /* 0x0000000253537212 */ /* 0x000fe400078e3cff */
[----:B------:R-:W-:Y:S02]  /*77d0*/  LOP3.LUT R84, R84, R0, RZ, 0x3c, !PT ;  /* 0x0000000054547212 */ /* 0x000fe400078e3cff */
[----:B------:R-:W-:Y:S02]  /*77e0*/  SEL R81, R81, RZ, P0 ;  /* 0x000000ff51517207 */ /* 0x000fe40000000000 */
[----:B------:R-:W-:Y:S01]  /*77f0*/  SEL R36, R36, RZ, P1 ;  /* 0x000000ff24247207 */ /* 0x000fe20000800000 */
[----:B------:R-:W-:Y:S01]  /*7800*/  UMOV UR36, UR51 ;  /* 0x0000003300247c82 */ /* 0x000fe20008000000 */
[----:B------:R-:W-:Y:S05]  /*7810*/  BRA.U UP0, `(.L_x_125) ;  /* 0xffffffe5002c7547 */ /* 0x000fea000b83ffff */
[----:B------:R-:W-:Y:S05]  /*7820*/  EXIT ;  /* 0x000000000000794d */ /* 0x000fea0003800000 */
.L_x_25:
[----:B--2---:R2:W3:Y:S02]  /*7830*/  SYNCS.PHASECHK.TRANS64.TRYWAIT P0, [R0+URZ+0x240], R2 ;  /* 0x00024002000075a7 */ /* 0x0044e400080011ff */
[----:B---3--:R-:W-:Y:S05]  /*7840*/  @!P0 NANOSLEEP.SYNCS 0x989680 ;  /* 0x009896800000895d */ /* 0x008fea0003900000 */
[----:B------:R-:W3:Y:S02]  /*7850*/  @!P0 SYNCS.PHASECHK.TRANS64 P0, [R0+URZ+0x240], R2 ;  /* 0x00024002000085a7 */ /* 0x000ee400080010ff */
[----:B---3--:R-:W-:Y:S05]  /*7860*/  @!P0 BRA `(.L_x_25) ;  /* 0xfffffffc00f08947 */ /* 0x008fea000383ffff */
[----:B------:R-:W-:Y:S05]  /*7870*/  BRA `(.L_x_126) ;  /* 0xffffffa400007947 */ /* 0x000fea000383ffff */
.L_x_28:
[----:B-1----:R-:W-:-:S07]  /*7880*/  MOV R0, UR33 ;  /* 0x0000002100007c02 */ /* 0x002fce0008000f00 */
.L_x_127:
[----:B-1----:R1:W2:Y:S02]  /*7890*/  SYNCS.PHASECHK.TRANS64.TRYWAIT P0, [R0+URZ+0xd8], R3 ;  /* 0x0000d803000075a7 */ /* 0x0022a400080011ff */
[----:B--2---:R-:W-:Y:S05]  /*78a0*/  @!P0 NANOSLEEP.SYNCS 0x989680 ;  /* 0x009896800000895d */ /* 0x004fea0003900000 */
[----:B------:R-:W2:Y:S02]  /*78b0*/  @!P0 SYNCS.PHASECHK.TRANS64 P0, [R0+URZ+0xd8], R3 ;  /* 0x0000d803000085a7 */ /* 0x000ea400080010ff */
[----:B--2---:R-:W-:Y:S05]  /*78c0*/  @!P0 BRA `(.L_x_127) ;  /* 0xfffffffc00f08947 */ /* 0x004fea000383ffff */
[----:B------:R-:W-:Y:S05]  /*78d0*/  BRA `(.L_x_27) ;  /* 0xffffffa400487947 */ /* 0x000fea000383ffff */
.L_x_35:
[----:B-1----:R-:W-:-:S07]  /*78e0*/  MOV R0, UR17 ;  /* 0x0000001100007c02 */ /* 0x002fce0008000f00 */
.L_x_128:
[----:B-1----:R1:W2:Y:S02]  /*78f0*/  SYNCS.PHASECHK.TRANS64.TRYWAIT P0, [R0+URZ+0xd8], R3 ;  /* 0x0000d803000075a7 */ /* 0x0022a400080011ff */
[----:B--2---:R-:W-:Y:S05]  /*7900*/  @!P0 NANOSLEEP.SYNCS 0x989680 ;  /* 0x009896800000895d */ /* 0x004fea0003900000 */
[----:B------:R-:W2:Y:S02]  /*7910*/  @!P0 SYNCS.PHASECHK.TRANS64 P0, [R0+URZ+0xd8], R3 ;  /* 0x0000d803000085a7 */ /* 0x000ea400080010ff */
[----:B--2---:R-:W-:Y:S05]  /*7920*/  @!P0 BRA `(.L_x_128) ;  /* 0xfffffffc00f08947 */ /* 0x004fea000383ffff */
[----:B------:R-:W-:Y:S05]  /*7930*/  BRA `(.L_x_34) ;  /* 0xffffffa800047947 */ /* 0x000fea000383ffff */
.L_x_40:
[----:B-1----:R1:W2:Y:S02]  /*7940*/  SYNCS.PHASECHK.TRANS64.TRYWAIT P0, [R3+URZ+0x1d0], R0 ;  /* 0x0001d000030075a7 */ /* 0x0022a400080011ff */
[----:B--2---:R-:W-:Y:S05]  /*7950*/  @!P0 NANOSLEEP.SYNCS 0x989680 ;  /* 0x009896800000895d */ /* 0x004fea0003900000 */
[----:B------:R-:W2:Y:S02]  /*7960*/  @!P0 SYNCS.PHASECHK.TRANS64 P0, [R3+URZ+0x1d0], R0 ;  /* 0x0001d000030085a7 */ /* 0x000ea400080010ff */
[----:B--2---:R-:W-:Y:S05]  /*7970*/  @!P0 BRA `(.L_x_40) ;  /* 0xfffffffc00f08947 */ /* 0x004fea000383ffff */
[----:B------:R-:W-:Y:S05]  /*7980*/  BRA `(.L_x_129) ;  /* 0xffffffa800a87947 */ /* 0x000fea000383ffff */
.L_x_44:
[----:B------:R-:W-:-:S07]  /*7990*/  MOV R0, UR4 ;  /* 0x0000000400007c02 */ /* 0x000fce0008000f00 */
.L_x_130:
[----:B-1----:R1:W2:Y:S02]  /*79a0*/  SYNCS.PHASECHK.TRANS64.TRYWAIT P0, [R0+URZ], R2 ;  /* 0x00000002000075a7 */ /* 0x0022a400080011ff */
[----:B--2---:R-:W-:Y:S05]  /*79b0*/  @!P0 NANOSLEEP.SYNCS 0x989680 ;  /* 0x009896800000895d */ /* 0x004fea0003900000 */
[----:B------:R-:W2:Y:S02]  /*79c0*/  @!P0 SYNCS.PHASECHK.TRANS64 P0, [R0+URZ], R2 ;  /* 0x00000002000085a7 */ /* 0x000ea400080010ff */
[----:B--2---:R-:W-:Y:S05]  /*79d0*/  @!P0 BRA `(.L_x_130) ;  /* 0xfffffffc00f08947 */ /* 0x004fea000383ffff */
[----:B------:R-:W-:Y:S05]  /*79e0*/  BRA `(.L_x_131) ;  /* 0xffffffb0004c7947 */ /* 0x000fea000383ffff */
.L_x_45:
[----:B------:R-:W-:-:S07]  /*79f0*/  MOV R0, UR5 ;  /* 0x0000000500007c02 */ /* 0x000fce0008000f00 */
.L_x_132:
[----:B-1----:R1:W2:Y:S02]  /*7a00*/  SYNCS.PHASECHK.TRANS64.TRYWAIT P0, [R0+URZ], R3 ;  /* 0x00000003000075a7 */ /* 0x0022a400080011ff */
[----:B--2---:R-:W-:Y:S05]  /*7a10*/  @!P0 NANOSLEEP.SYNCS 0x989680 ;  /* 0x009896800000895d */ /* 0x004fea0003900000 */
[----:B------:R-:W2:Y:S02]  /*7a20*/  @!P0 SYNCS.PHASECHK.TRANS64 P0, [R0+URZ], R3 ;  /* 0x00000003000085a7 */ /* 0x000ea400080010ff */
[----:B--2---:R-:W-:Y:S05]  /*7a30*/  @!P0 BRA `(.L_x_132) ;  /* 0xfffffffc00f08947 */ /* 0x004fea000383ffff */
[----:B------:R-:W-:Y:S05]  /*7a40*/  BRA `(.L_x_133) ;  /* 0xffffffb000587947 */ /* 0x000fea000383ffff */
.L_x_46:
[----:B------:R-:W-:-:S07]  /*7a50*/  MOV R0, UR5 ;  /* 0x0000000500007c02 */ /* 0x000fce0008000f00 */
.L_x_134:
[----:B-1----:R1:W2:Y:S02]  /*7a60*/  SYNCS.PHASECHK.TRANS64.TRYWAIT P0, [R0+URZ], R3 ;  /* 0x00000003000075a7 */ /* 0x0022a400080011ff */
[----:B--2---:R-:W-:Y:S05]  /*7a70*/  @!P0 NANOSLEEP.SYNCS 0x989680 ;  /* 0x009896800000895d */ /* 0x004fea0003900000 */
[----:B------:R-:W2:Y:S02]  /*7a80*/  @!P0 SYNCS.PHASECHK.TRANS64 P0, [R0+URZ], R3 ;  /* 0x00000003000085a7 */ /* 0x000ea400080010ff */
[----:B--2---:R-:W-:Y:S05]  /*7a90*/  @!P0 BRA `(.L_x_134) ;  /* 0xfffffffc00f08947 */ /* 0x004fea000383ffff */
[----:B------:R-:W-:Y:S05]  /*7aa0*/  BRA `(.L_x_135) ;  /* 0xffffffb000647947 */ /* 0x000fea000383ffff */
.L_x_47:
[----:B------:R-:W-:-:S07]  /*7ab0*/  MOV R0, UR5 ;  /* 0x0000000500007c02 */ /* 0x000fce0008000f00 */
.L_x_136:
[----:B-1----:R1:W2:Y:S02]  /*7ac0*/  SYNCS.PHASECHK.TRANS64.TRYWAIT P0, [R0+URZ], R3 ;  /* 0x00000003000075a7 */ /* 0x0022a400080011ff */
[----:B--2---:R-:W-:Y:S05]  /*7ad0*/  @!P0 NANOSLEEP.SYNCS 0x989680 ;  /* 0x009896800000895d */ /* 0x004fea0003900000 */
[----:B------:R-:W2:Y:S02]  /*7ae0*/  @!P0 SYNCS.PHASECHK.TRANS64 P0, [R0+URZ], R3 ;  /* 0x00000003000085a7 */ /* 0x000ea400080010ff */
[----:B--2---:R-:W-:Y:S05]  /*7af0*/  @!P0 BRA `(.L_x_136) ;  /* 0xfffffffc00f08947 */ /* 0x004fea000383ffff */
[----:B------:R-:W-:Y:S05]  /*7b00*/  BRA `(.L_x_137) ;  /* 0xffffffb000707947 */ /* 0x000fea000383ffff */
.L_x_48:
[----:B------:R-:W-:-:S07]  /*7b10*/  MOV R0, UR5 ;  /* 0x0000000500007c02 */ /* 0x000fce0008000f00 */
.L_x_138:
[----:B-1----:R1:W2:Y:S02]  /*7b20*/  SYNCS.PHASECHK.TRANS64.TRYWAIT P0, [R0+URZ], R3 ;  /* 0x00000003000075a7 */ /* 0x0022a400080011ff */
[----:B--2---:R-:W-:Y:S05]  /*7b30*/  @!P0 NANOSLEEP.SYNCS 0x989680 ;  /* 0x009896800000895d */ /* 0x004fea0003900000 */
[----:B------:R-:W2:Y:S02]  /*7b40*/  @!P0 SYNCS.PHASECHK.TRANS64 P0, [R0+URZ], R3 ;  /* 0x00000003000085a7 */ /* 0x000ea400080010ff */
[----:B--2---:R-:W-:Y:S05]  /*7b50*/  @!P0 BRA `(.L_x_138) ;  /* 0xfffffffc00f08947 */ /* 0x004fea000383ffff */
[----:B------:R-:W-:Y:S05]  /*7b60*/  BRA `(.L_x_139) ;  /* 0xffffffb0007c7947 */ /* 0x000fea000383ffff */
.L_x_49:
[----:B------:R-:W-:-:S07]  /*7b70*/  MOV R0, UR5 ;  /* 0x0000000500007c02 */ /* 0x000fce0008000f00 */
.L_x_140:
[----:B-1----:R1:W2:Y:S02]  /*7b80*/  SYNCS.PHASECHK.TRANS64.TRYWAIT P0, [R0+URZ], R3 ;  /* 0x00000003000075a7 */ /* 0x0022a400080011ff */
[----:B--2---:R-:W-:Y:S05]  /*7b90*/  @!P0 NANOSLEEP.SYNCS 0x989680 ;  /* 0x009896800000895d */ /* 0x004fea0003900000 */
[----:B------:R-:W2:Y:S02]  /*7ba0*/  @!P0 SYNCS.PHASECHK.TRANS64 P0, [R0+URZ], R3 ;  /* 0x00000003000085a7 */ /* 0x000ea400080010ff */
[----:B--2---:R-:W-:Y:S05]  /*7bb0*/  @!P0 BRA `(.L_x_140) ;  /* 0xfffffffc00f08947 */ /* 0x004fea000383ffff */
[----:B------:R-:W-:Y:S05]  /*7bc0*/  BRA `(.L_x_141) ;  /* 0xffffffb000887947 */ /* 0x000fea000383ffff */
.L_x_50:
[----:B------:R-:W-:-:S07]  /*7bd0*/  MOV R0, UR5 ;  /* 0x0000000500007c02 */ /* 0x000fce0008000f00 */
.L_x_142:
[----:B-1----:R1:W2:Y:S02]  /*7be0*/  SYNCS.PHASECHK.TRANS64.TRYWAIT P0, [R0+URZ], R3 ;  /* 0x00000003000075a7 */ /* 0x0022a400080011ff */
[----:B--2---:R-:W-:Y:S05]  /*7bf0*/  @!P0 NANOSLEEP.SYNCS 0x989680 ;  /* 0x009896800000895d */ /* 0x004fea0003900000 */
[----:B------:R-:W2:Y:S02]  /*7c00*/  @!P0 SYNCS.PHASECHK.TRANS64 P0, [R0+URZ], R3 ;  /* 0x00000003000085a7 */ /* 0x000ea400080010ff */
[----:B--2---:R-:W-:Y:S05]  /*7c10*/  @!P0 BRA `(.L_x_142) ;  /* 0xfffffffc00f08947 */ /* 0x004fea000383ffff */
[----:B------:R-:W-:Y:S05]  /*7c20*/  BRA `(.L_x_143) ;  /* 0xffffffb000947947 */ /* 0x000fea000383ffff */
.L_x_51:
[----:B------:R-:W-:-:S07]  /*7c30*/  MOV R0, UR5 ;  /* 0x0000000500007c02 */ /* 0x000fce0008000f00 */
.L_x_144:
[----:B-1----:R1:W2:Y:S02]  /*7c40*/  SYNCS.PHASECHK.TRANS64.TRYWAIT P0, [R0+URZ], R3 ;  /* 0x00000003000075a7 */ /* 0x0022a400080011ff */
[----:B--2---:R-:W-:Y:S05]  /*7c50*/  @!P0 NANOSLEEP.SYNCS 0x989680 ;  /* 0x009896800000895d */ /* 0x004fea0003900000 */
[----:B------:R-:W2:Y:S02]  /*7c60*/  @!P0 SYNCS.PHASECHK.TRANS64 P0, [R0+URZ], R3 ;  /* 0x00000003000085a7 */ /* 0x000ea400080010ff */
[----:B--2---:R-:W-:Y:S05]  /*7c70*/  @!P0 BRA `(.L_x_144) ;  /* 0xfffffffc00f08947 */ /* 0x004fea000383ffff */
[----:B------:R-:W-:Y:S05]  /*7c80*/  BRA `(.L_x_145) ;  /* 0xffffffb000a07947 */ /* 0x000fea000383ffff */
.L_x_52:
[----:B------:R-:W-:-:S07]  /*7c90*/  MOV R0, UR5 ;  /* 0x0000000500007c02 */ /* 0x000fce0008000f00 */
.L_x_146:
[----:B-1----:R1:W2:Y:S02]  /*7ca0*/  SYNCS.PHASECHK.TRANS64.TRYWAIT P0, [R0+URZ], R3 ;  /* 0x00000003000075a7 */ /* 0x0022a400080011ff */
[----:B--2---:R-:W-:Y:S05]  /*7cb0*/  @!P0 NANOSLEEP.SYNCS 0x989680 ;  /* 0x009896800000895d */ /* 0x004fea0003900000 */
[----:B------:R-:W2:Y:S02]  /*7cc0*/  @!P0 SYNCS.PHASECHK.TRANS64 P0, [R0+URZ], R3 ;  /* 0x00000003000085a7 */ /* 0x000ea400080010ff */
[----:B--2---:R-:W-:Y:S05]  /*7cd0*/  @!P0 BRA `(.L_x_146) ;  /* 0xfffffffc00f08947 */ /* 0x004fea000383ffff */
[----:B------:R-:W-:Y:S05]  /*7ce0*/  BRA `(.L_x_147) ;  /* 0xffffffb000ac7947 */ /* 0x000fea000383ffff */
.L_x_53:
[----:B------:R-:W-:-:S07]  /*7cf0*/  MOV R0, UR5 ;  /* 0x0000000500007c02 */ /* 0x000fce0008000f00 */
.L_x_148:
[----:B-1----:R1:W2:Y:S02]  /*7d00*/  SYNCS.PHASECHK.TRANS64.TRYWAIT P0, [R0+URZ], R3 ;  /* 0x00000003000075a7 */ /* 0x0022a400080011ff */
[----:B--2---:R-:W-:Y:S05]  /*7d10*/  @!P0 NANOSLEEP.SYNCS 0x989680 ;  /* 0x009896800000895d */ /* 0x004fea0003900000 */
[----:B------:R-:W2:Y:S02]  /*7d20*/  @!P0 SYNCS.PHASECHK.TRANS64 P0, [R0+URZ], R3 ;  /* 0x00000003000085a7 */ /* 0x000ea400080010ff */
[----:B--2---:R-:W-:Y:S05]  /*7d30*/  @!P0 BRA `(.L_x_148) ;  /* 0xfffffffc00f08947 */ /* 0x004fea000383ffff */
[----:B------:R-:W-:Y:S05]  /*7d40*/  BRA `(.L_x_149) ;  /* 0xffffffb000b87947 */ /* 0x000fea000383ffff */
.L_x_54:
[----:B------:R-:W-:-:S07]  /*7d50*/  MOV R0, UR5 ;  /* 0x0000000500007c02 */ /* 0x000fce0008000f00 */
.L_x_150:
[----:B-1----:R1:W2:Y:S02]  /*7d60*/  SYNCS.PHASECHK.TRANS64.TRYWAIT P0, [R0+URZ], R3 ;  /* 0x00000003000075a7 */ /* 0x0022a400080011ff */
[----:B--2---:R-:W-:Y:S05]  /*7d70*/  @!P0 NANOSLEEP.SYNCS 0x989680 ;  /* 0x009896800000895d */ /* 0x004fea0003900000 */
[----:B------:R-:W2:Y:S02]  /*7d80*/  @!P0 SYNCS.PHASECHK.TRANS64 P0, [R0+URZ], R3 ;  /* 0x00000003000085a7 */ /* 0x000ea400080010ff */
[----:B--2---:R-:W-:Y:S05]  /*7d90*/  @!P0 BRA `(.L_x_150) ;  /* 0xfffffffc00f08947 */ /* 0x004fea000383ffff */
[----:B------:R-:W-:Y:S05]  /*7da0*/  BRA `(.L_x_151) ;  /* 0xffffffb000c47947 */ /* 0x000fea000383ffff */
.L_x_55:
[----:B------:R-:W-:-:S07]  /*7db0*/  MOV R0, UR5 ;  /* 0x0000000500007c02 */ /* 0x000fce0008000f00 */
.L_x_152:
[----:B-1----:R1:W2:Y:S02]  /*7dc0*/  SYNCS.PHASECHK.TRANS64.TRYWAIT P0, [R0+URZ], R3 ;  /* 0x00000003000075a7 */ /* 0x0022a400080011ff */
[----:B--2---:R-:W-:Y:S05]  /*7dd0*/  @!P0 NANOSLEEP.SYNCS 0x989680 ;  /* 0x009896800000895d */ /* 0x004fea0003900000 */
[----:B------:R-:W2:Y:S02]  /*7de0*/  @!P0 SYNCS.PHASECHK.TRANS64 P0, [R0+URZ], R3 ;  /* 0x00000003000085a7 */ /* 0x000ea400080010ff */
[----:B--2---:R-:W-:Y:S05]  /*7df0*/  @!P0 BRA `(.L_x_152) ;  /* 0xfffffffc00f08947 */ /* 0x004fea000383ffff */
[----:B------:R-:W-:Y:S05]  /*7e00*/  BRA `(.L_x_153) ;  /* 0xffffffb000d07947 */ /* 0x000fea000383ffff */
.L_x_56:
[----:B------:R-:W-:-:S07]  /*7e10*/  MOV R0, UR5 ;  /* 0x0000000500007c02 */ /* 0x000fce0008000f00 */
.L_x_154:
[----:B-1----:R1:W2:Y:S02]  /*7e20*/  SYNCS.PHASECHK.TRANS64.TRYWAIT P0, [R0+URZ], R3 ;  /* 0x00000003000075a7 */ /* 0x0022a400080011ff */
[----:B--2---:R-:W-:Y:S05]  /*7e30*/  @!P0 NANOSLEEP.SYNCS 0x989680 ;  /* 0x009896800000895d */ /* 0x004fea0003900000 */
[----:B------:R-:W2:Y:S02]  /*7e40*/  @!P0 SYNCS.PHASECHK.TRANS64 P0, [R0+URZ], R3 ;  /* 0x00000003000085a7 */ /* 0x000ea400080010ff */
[----:B--2---:R-:W-:Y:S05]  /*7e50*/  @!P0 BRA `(.L_x_154) ;  /* 0xfffffffc00f08947 */ /* 0x004fea000383ffff */
[----:B------:R-:W-:Y:S05]  /*7e60*/  BRA `(.L_x_155) ;  /* 0xffffffb000dc7947 */ /* 0x000fea000383ffff */
.L_x_57:
[----:B------:R-:W-:-:S07]  /*7e70*/  MOV R0, UR5 ;  /* 0x0000000500007c02 */ /* 0x000fce0008000f00 */
.L_x_156:
[----:B-1----:R1:W2:Y:S02]  /*7e80*/  SYNCS.PHASECHK.TRANS64.TRYWAIT P0, [R0+URZ], R3 ;  /* 0x00000003000075a7 */ /* 0x0022a400080011ff */
[----:B--2---:R-:W-:Y:S05]  /*7e90*/  @!P0 NANOSLEEP.SYNCS 0x989680 ;  /* 0x009896800000895d */ /* 0x004fea0003900000 */
[----:B------:R-:W2:Y:S02]  /*7ea0*/  @!P0 SYNCS.PHASECHK.TRANS64 P0, [R0+URZ], R3 ;  /* 0x00000003000085a7 */ /* 0x000ea400080010ff */
[----:B--2---:R-:W-:Y:S05]  /*7eb0*/  @!P0 BRA `(.L_x_156) ;  /* 0xfffffffc00f08947 */ /* 0x004fea000383ffff */
[----:B------:R-:W-:Y:S05]  /*7ec0*/  BRA `(.L_x_157) ;  /* 0xffffffb000e87947 */ /* 0x000fea000383ffff */
.L_x_58:
[----:B------:R-:W-:-:S07]  /*7ed0*/  MOV R0, UR5 ;  /* 0x0000000500007c02 */ /* 0x000fce0008000f00 */
.L_x_158:
[----:B-1----:R1:W2:Y:S02]  /*7ee0*/  SYNCS.PHASECHK.TRANS64.TRYWAIT P0, [R0+URZ], R3 ;  /* 0x00000003000075a7 */ /* 0x0022a400080011ff */
[----:B--2---:R-:W-:Y:S05]  /*7ef0*/  @!P0 NANOSLEEP.SYNCS 0x989680 ;  /* 0x009896800000895d */ /* 0x004fea0003900000 */
[----:B------:R-:W2:Y:S02]  /*7f00*/  @!P0 SYNCS.PHASECHK.TRANS64 P0, [R0+URZ], R3 ;  /* 0x00000003000085a7 */ /* 0x000ea400080010ff */
[----:B--2---:R-:W-:Y:S05]  /*7f10*/  @!P0 BRA `(.L_x_158) ;  /* 0xfffffffc00f08947 */ /* 0x004fea000383ffff */
[----:B------:R-:W-:Y:S05]  /*7f20*/  BRA `(.L_x_159) ;  /* 0xffffffb000f47947 */ /* 0x000fea000383ffff */
.L_x_59:
[----:B------:R-:W-:-:S07]  /*7f30*/  MOV R0, UR5 ;  /* 0x0000000500007c02 */ /* 0x000fce0008000f00 */
.L_x_160:
[----:B-1----:R1:W2:Y:S02]  /*7f40*/  SYNCS.PHASECHK.TRANS64.TRYWAIT P0, [R0+URZ], R3 ;  /* 0x00000003000075a7 */ /* 0x0022a400080011ff */
[----:B--2---:R-:W-:Y:S05]  /*7f50*/  @!P0 NANOSLEEP.SYNCS 0x989680 ;  /* 0x009896800000895d */ /* 0x004fea0003900000 */
[----:B------:R-:W2:Y:S02]  /*7f60*/  @!P0 SYNCS.PHASECHK.TRANS64 P0, [R0+URZ], R3 ;  /* 0x00000003000085a7 */ /* 0x000ea400080010ff */
[----:B--2---:R-:W-:Y:S05]  /*7f70*/  @!P0 BRA `(.L_x_160) ;  /* 0xfffffffc00f08947 */ /* 0x004fea000383ffff */
[----:B------:R-:W-:Y:S05]  /*7f80*/  BRA `(.L_x_161) ;  /* 0xffffffb400007947 */ /* 0x000fea000383ffff */
.L_x_60:
[----:B------:R-:W-:-:S07]  /*7f90*/  MOV R0, UR5 ;  /* 0x0000000500007c02 */ /* 0x000fce0008000f00 */
.L_x_162:
[----:B-1----:R1:W2:Y:S02]  /*7fa0*/  SYNCS.PHASECHK.TRANS64.TRYWAIT P0, [R0+URZ], R3 ;  /* 0x00000003000075a7 */ /* 0x0022a400080011ff */
[----:B--2---:R-:W-:Y:S05]  /*7fb0*/  @!P0 NANOSLEEP.SYNCS 0x989680 ;  /* 0x009896800000895d */ /* 0x004fea0003900000 */
[----:B------:R-:W2:Y:S02]  /*7fc0*/  @!P0 SYNCS.PHASECHK.TRANS64 P0, [R0+URZ], R3 ;  /* 0x00000003000085a7 */ /* 0x000ea400080010ff */
[----:B--2---:R-:W-:Y:S05]  /*7fd0*/  @!P0 BRA `(.L_x_162) ;  /* 0xfffffffc00f08947 */ /* 0x004fea000383ffff */
[----:B------:R-:W-:Y:S05]  /*7fe0*/  BRA `(.L_x_163) ;  /* 0xffffffb4000c7947 */ /* 0x000fea000383ffff */
.L_x_61:
[----:B------:R-:W-:-:S07]  /*7ff0*/  MOV R0, UR5 ;  /* 0x0000000500007c02 */ /* 0x000fce0008000f00 */
.L_x_164:
[----:B-1----:R1:W2:Y:S02]  /*8000*/  SYNCS.PHASECHK.TRANS64.TRYWAIT P0, [R0+URZ], R3 ;  /* 0x00000003000075a7 */ /* 0x0022a400080011ff */
[----:B--2---:R-:W-:Y:S05]  /*8010*/  @!P0 NANOSLEEP.SYNCS 0x989680 ;  /* 0x009896800000895d */ /* 0x004fea0003900000 */
[----:B------:R-:W2:Y:S02]  /*8020*/  @!P0 SYNCS.PHASECHK.TRANS64 P0, [R0+URZ], R3 ;  /* 0x00000003000085a7 */ /* 0x000ea400080010ff */
[----:B--2---:R-:W-:Y:S05]  /*8030*/  @!P0 BRA `(.L_x_164) ;  /* 0xfffffffc00f08947 */ /* 0x004fea000383ffff */
[----:B------:R-:W-:Y:S05]  /*8040*/  BRA `(.L_x_165) ;  /* 0xffffffb400187947 */ /* 0x000fea000383ffff */
.L_x_62:
[----:B------:R-:W-:-:S07]  /*8050*/  MOV R0, UR5 ;  /* 0x0000000500007c02 */ /* 0x000fce0008000f00 */
.L_x_166:
[----:B-1----:R1:W2:Y:S02]  /*8060*/  SYNCS.PHASECHK.TRANS64.TRYWAIT P0, [R0+URZ], R3 ;  /* 0x00000003000075a7 */ /* 0x0022a400080011ff */
[----:B--2---:R-:W-:Y:S05]  /*8070*/  @!P0 NANOSLEEP.SYNCS 0x989680 ;  /* 0x009896800000895d */ /* 0x004fea0003900000 */
[----:B------:R-:W2:Y:S02]  /*8080*/  @!P0 SYNCS.PHASECHK.TRANS64 P0, [R0+URZ], R3 ;  /* 0x00000003000085a7 */ /* 0x000ea400080010ff */
[----:B--2---:R-:W-:Y:S05]  /*8090*/  @!P0 BRA `(.L_x_166) ;  /* 0xfffffffc00f08947 */ /* 0x004fea000383ffff */
[----:B------:R-:W-:Y:S05]  /*80a0*/  BRA `(.L_x_167) ;  /* 0xffffffb400247947 */ /* 0x000fea000383ffff */
.L_x_63:
[----:B------:R-:W-:-:S07]  /*80b0*/  MOV R0, UR5 ;  /* 0x0000000500007c02 */ /* 0x000fce0008000f00 */
.L_x_168:
[----:B-1----:R1:W2:Y:S02]  /*80c0*/  SYNCS.PHASECHK.TRANS64.TRYWAIT P0, [R0+URZ], R3 ;  /* 0x00000003000075a7 */ /* 0x0022a400080011ff */
[----:B--2---:R-:W-:Y:S05]  /*80d0*/  @!P0 NANOSLEEP.SYNCS 0x989680 ;  /* 0x009896800000895d */ /* 0x004fea0003900000 */
[----:B------:R-:W2:Y:S02]  /*80e0*/  @!P0 SYNCS.PHASECHK.TRANS64 P0, [R0+URZ], R3 ;  /* 0x00000003000085a7 */ /* 0x000ea400080010ff */
[----:B--2---:R-:W-:Y:S05]  /*80f0*/  @!P0 BRA `(.L_x_168) ;  /* 0xfffffffc00f08947 */ /* 0x004fea000383ffff */
[----:B------:R-:W-:Y:S05]  /*8100*/  BRA `(.L_x_169) ;  /* 0xffffffb400307947 */ /* 0x000fea000383ffff */
.L_x_64:
[----:B------:R-:W-:-:S07]  /*8110*/  MOV R0, UR5 ;  /* 0x0000000500007c02 */ /* 0x000fce0008000f00 */
.L_x_170:
[----:B-1----:R1:W2:Y:S02]  /*8120*/  SYNCS.PHASECHK.TRANS64.TRYWAIT P0, [R0+URZ], R3 ;  /* 0x00000003000075a7 */ /* 0x0022a400080011ff */
[----:B--2---:R-:W-:Y:S05]  /*8130*/  @!P0 NANOSLEEP.SYNCS 0x989680 ;  /* 0x009896800000895d */ /* 0x004fea0003900000 */
[----:B------:R-:W2:Y:S02]  /*8140*/  @!P0 SYNCS.PHASECHK.TRANS64 P0, [R0+URZ], R3 ;  /* 0x00000003000085a7 */ /* 0x000ea400080010ff */
[----:B--2---:R-:W-:Y:S05]  /*8150*/  @!P0 BRA `(.L_x_170) ;  /* 0xfffffffc00f08947 */ /* 0x004fea000383ffff */
[----:B------:R-:W-:Y:S05]  /*8160*/  BRA `(.L_x_171) ;  /* 0xffffffb4003c7947 */ /* 0x000fea000383ffff */
.L_x_65:
[----:B------:R-:W-:-:S07]  /*8170*/  MOV R0, UR5 ;  /* 0x0000000500007c02 */ /* 0x000fce0008000f00 */
.L_x_172:
[----:B-1----:R1:W2:Y:S02]  /*8180*/  SYNCS.PHASECHK.TRANS64.TRYWAIT P0, [R0+URZ], R3 ;  /* 0x00000003000075a7 */ /* 0x0022a400080011ff */
[----:B--2---:R-:W-:Y:S05]  /*8190*/  @!P0 NANOSLEEP.SYNCS 0x989680 ;  /* 0x009896800000895d */ /* 0x004fea0003900000 */
[----:B------:R-:W2:Y:S02]  /*81a0*/  @!P0 SYNCS.PHASECHK.TRANS64 P0, [R0+URZ], R3 ;  /* 0x00000003000085a7 */ /* 0x000ea400080010ff */
[----:B--2---:R-:W-:Y:S05]  /*81b0*/  @!P0 BRA `(.L_x_172) ;  /* 0xfffffffc00f08947 */ /* 0x004fea000383ffff */
[----:B------:R-:W-:Y:S05]  /*81c0*/  BRA `(.L_x_173) ;  /* 0xffffffb400487947 */ /* 0x000fea000383ffff */
.L_x_66:
[----:B------:R-:W-:-:S07]  /*81d0*/  MOV R0, UR5 ;  /* 0x0000000500007c02 */ /* 0x000fce0008000f00 */
.L_x_174:
[----:B-1----:R1:W2:Y:S02]  /*81e0*/  SYNCS.PHASECHK.TRANS64.TRYWAIT P0, [R0+URZ], R3 ;  /* 0x00000003000075a7 */ /* 0x0022a400080011ff */
[----:B--2---:R-:W-:Y:S05]  /*81f0*/  @!P0 NANOSLEEP.SYNCS 0x989680 ;  /* 0x009896800000895d */ /* 0x004fea0003900000 */
[----:B------:R-:W2:Y:S02]  /*8200*/  @!P0 SYNCS.PHASECHK.TRANS64 P0, [R0+URZ], R3 ;  /* 0x00000003000085a7 */ /* 0x000ea400080010ff */
[----:B--2---:R-:W-:Y:S05]  /*8210*/  @!P0 BRA `(.L_x_174) ;  /* 0xfffffffc00f08947 */ /* 0x004fea000383ffff */
[----:B------:R-:W-:Y:S05]  /*8220*/  BRA `(.L_x_175) ;  /* 0xffffffb400547947 */ /* 0x000fea000383ffff */
.L_x_67:
[----:B------:R-:W-:-:S07]  /*8230*/  MOV R0, UR5 ;  /* 0x0000000500007c02 */ /* 0x000fce0008000f00 */
.L_x_176:
[----:B-1----:R1:W2:Y:S02]  /*8240*/  SYNCS.PHASECHK.TRANS64.TRYWAIT P0, [R0+URZ], R3 ;  /* 0x00000003000075a7 */ /* 0x0022a400080011ff */
[----:B--2---:R-:W-:Y:S05]  /*8250*/  @!P0 NANOSLEEP.SYNCS 0x989680 ;  /* 0x009896800000895d */ /* 0x004fea0003900000 */
[----:B------:R-:W2:Y:S02]  /*8260*/  @!P0 SYNCS.PHASECHK.TRANS64 P0, [R0+URZ], R3 ;  /* 0x00000003000085a7 */ /* 0x000ea400080010ff */
[----:B--2---:R-:W-:Y:S05]  /*8270*/  @!P0 BRA `(.L_x_176) ;  /* 0xfffffffc00f08947 */ /* 0x004fea000383ffff */
[----:B------:R-:W-:Y:S05]  /*8280*/  BRA `(.L_x_177) ;  /* 0xffffffb400607947 */ /* 0x000fea000383ffff */
.L_x_68:
[----:B------:R-:W-:-:S07]  /*8290*/  MOV R0, UR5 ;  /* 0x0000000500007c02 */ /* 0x000fce0008000f00 */
.L_x_178:
[----:B-1----:R1:W2:Y:S02]  /*82a0*/  SYNCS.PHASECHK.TRANS64.TRYWAIT P0, [R0+URZ], R3 ;  /* 0x00000003000075a7 */ /* 0x0022a400080011ff */
[----:B--2---:R-:W-:Y:S05]  /*82b0*/  @!P0 NANOSLEEP.SYNCS 0x989680 ;  /* 0x009896800000895d */ /* 0x004fea0003900000 */
[----:B------:R-:W2:Y:S02]  /*82c0*/  @!P0 SYNCS.PHASECHK.TRANS64 P0, [R0+URZ], R3 ;  /* 0x00000003000085a7 */ /* 0x000ea400080010ff */
[----:B--2---:R-:W-:Y:S05]  /*82d0*/  @!P0 BRA `(.L_x_178) ;  /* 0xfffffffc00f08947 */ /* 0x004fea000383ffff */
[----:B------:R-:W-:Y:S05]  /*82e0*/  BRA `(.L_x_179) ;  /* 0xffffffb4006c7947 */ /* 0x000fea000383ffff */
.L_x_69:
[----:B------:R-:W-:-:S07]  /*82f0*/  MOV R0, UR5 ;  /* 0x0000000500007c02 */ /* 0x000fce0008000f00 */
.L_x_180:
[----:B-1----:R1:W2:Y:S02]  /*8300*/  SYNCS.PHASECHK.TRANS64.TRYWAIT P0, [R0+URZ], R3 ;  /* 0x00000003000075a7 */ /* 0x0022a400080011ff */
[----:B--2---:R-:W-:Y:S05]  /*8310*/  @!P0 NANOSLEEP.SYNCS 0x989680 ;  /* 0x009896800000895d */ /* 0x004fea0003900000 */
[----:B------:R-:W2:Y:S02]  /*8320*/  @!P0 SYNCS.PHASECHK.TRANS64 P0, [R0+URZ], R3 ;  /* 0x00000003000085a7 */ /* 0x000ea400080010ff */
[----:B--2---:R-:W-:Y:S05]  /*8330*/  @!P0 BRA `(.L_x_180) ;  /* 0xfffffffc00f08947 */ /* 0x004fea000383ffff */
[----:B------:R-:W-:Y:S05]  /*8340*/  BRA `(.L_x_181) ;  /* 0xffffffb400787947 */ /* 0x000fea000383ffff */
.L_x_72:
[----:B-1----:R1:W2:Y:S02]  /*8350*/  SYNCS.PHASECHK.TRANS64.TRYWAIT P0, [R2+URZ+0x230], R4 ;  /* 0x00023004020075a7 */ /* 0x0022a400080011ff */
[----:B--2---:R-:W-:Y:S05]  /*8360*/  @!P0 NANOSLEEP.SYNCS 0x989680 ;  /* 0x009896800000895d */ /* 0x004fea0003900000 */
[----:B------:R-:W2:Y:S02]  /*8370*/  @!P0 SYNCS.PHASECHK.TRANS64 P0, [R2+URZ+0x230], R4 ;  /* 0x00023004020085a7 */ /* 0x000ea400080010ff */
[----:B--2---:R-:W-:Y:S05]  /*8380*/  @!P0 BRA `(.L_x_72) ;  /* 0xfffffffc00f08947 */ /* 0x004fea000383ffff */
[----:B------:R-:W-:Y:S05]  /*8390*/  BRA `(.L_x_182) ;  /* 0xffffffb400d47947 */ /* 0x000fea000383ffff */
.L_x_73:
[----:B------:R-:W-:-:S07]  /*83a0*/  MOV R2, UR4 ;  /* 0x0000000400027c02 */ /* 0x000fce0008000f00 */
.L_x_183:
[----:B-1----:R1:W2:Y:S02]  /*83b0*/  SYNCS.PHASECHK.TRANS64.TRYWAIT P0, [R2+URZ+0x1e0], R5 ;  /* 0x0001e005020075a7 */ /* 0x0022a400080011ff */
[----:B--2---:R-:W-:Y:S05]  /*83c0*/  @!P0 NANOSLEEP.SYNCS 0x989680 ;  /* 0x009896800000895d */ /* 0x004fea0003900000 */
[----:B------:R-:W2:Y:S02]  /*83d0*/  @!P0 SYNCS.PHASECHK.TRANS64 P0, [R2+URZ+0x1e0], R5 ;  /* 0x0001e005020085a7 */ /* 0x000ea400080010ff */
[----:B--2---:R-:W-:Y:S05]  /*83e0*/  @!P0 BRA `(.L_x_183) ;  /* 0xfffffffc00f08947 */ /* 0x004fea000383ffff */
[----:B------:R-:W-:Y:S05]  /*83f0*/  BRA `(.L_x_184) ;  /* 0xffffffb400e47947 */ /* 0x000fea000383ffff */
.L_x_74:
[----:B-1----:R1:W2:Y:S02]  /*8400*/  SYNCS.PHASECHK.TRANS64.TRYWAIT P1, [R2+URZ+0x1d0], R4 ;  /* 0x0001d004020075a7 */ /* 0x0022a400080211ff */
[----:B--2---:R-:W-:Y:S05]  /*8410*/  @!P1 NANOSLEEP.SYNCS 0x989680 ;  /* 0x009896800000995d */ /* 0x004fea0003900000 */
[----:B------:R-:W2:Y:S02]  /*8420*/  @!P1 SYNCS.PHASECHK.TRANS64 P1, [R2+URZ+0x1d0], R4 ;  /* 0x0001d004020095a7 */ /* 0x000ea400080210ff */
[----:B--2---:R-:W-:Y:S05]  /*8430*/  @!P1 BRA `(.L_x_74) ;  /* 0xfffffffc00f09947 */ /* 0x004fea000383ffff */
[----:B------:R-:W-:Y:S05]  /*8440*/  BRA `(.L_x_185) ;  /* 0xffffffb800147947 */ /* 0x000fea000383ffff */
.L_x_77:
[----:B------:R-:W-:-:S07]  /*8450*/  MOV R0, UR4 ;  /* 0x0000000400007c02 */ /* 0x000fce0008000f00 */
.L_x_186:
[----:B-1----:R1:W2:Y:S02]  /*8460*/  SYNCS.PHASECHK.TRANS64.TRYWAIT P0, [R0+URZ+0x1e0], R2 ;  /* 0x0001e002000075a7 */ /* 0x0022a400080011ff */
[----:B--2---:R-:W-:Y:S05]  /*8470*/  @!P0 NANOSLEEP.SYNCS 0x989680 ;  /* 0x009896800000895d */ /* 0x004fea0003900000 */
[----:B------:R-:W2:Y:S02]  /*8480*/  @!P0 SYNCS.PHASECHK.TRANS64 P0, [R0+URZ+0x1e0], R2 ;  /* 0x0001e002000085a7 */ /* 0x000ea400080010ff */
[----:B--2---:R-:W-:Y:S05]  /*8490*/  @!P0 BRA `(.L_x_186) ;  /* 0xfffffffc00f08947 */ /* 0x004fea000383ffff */
[----:B------:R-:W-:Y:S05]  /*84a0*/  BRA `(.L_x_76) ;  /* 0xffffffb800687947 */ /* 0x000fea000383ffff */
.L_x_84:
[----:B-1----:R1:W2:Y:S02]  /*84b0*/  SYNCS.PHASECHK.TRANS64.TRYWAIT P1, [R0+URZ+0x1d0], R2 ;  /* 0x0001d002000075a7 */ /* 0x0022a400080211ff */
[----:B--2---:R-:W-:Y:S05]  /*84c0*/  @!P1 NANOSLEEP.SYNCS 0x989680 ;  /* 0x009896800000995d */ /* 0x004fea0003900000 */
[----:B------:R-:W2:Y:S02]  /*84d0*/  @!P1 SYNCS.PHASECHK.TRANS64 P1, [R0+URZ+0x1d0], R2 ;  /* 0x0001d002000095a7 */ /* 0x000ea400080210ff */
[----:B--2---:R-:W-:Y:S05]  /*84e0*/  @!P1 BRA `(.L_x_84) ;  /* 0xfffffffc00f09947 */ /* 0x004fea000383ffff */
[----:B------:R-:W-:Y:S05]  /*84f0*/  BRA `(.L_x_187) ;  /* 0xffffffbc00cc7947 */ /* 0x000fea000383ffff */
.L_x_85:
[----:B------:R-:W-:-:S07]  /*8500*/  MOV R2, UR23 ;  /* 0x0000001700027c02 */ /* 0x000fce0008000f00 */
.L_x_188:
[----:B-1----:R1:W2:Y:S02]  /*8510*/  SYNCS.PHASECHK.TRANS64.TRYWAIT P0, [R2+URZ+0x210], R0 ;  /* 0x00021000020075a7 */ /* 0x0022a400080011ff */
[----:B--2---:R-:W-:Y:S05]  /*8520*/  @!P0 NANOSLEEP.SYNCS 0x989680 ;  /* 0x009896800000895d */ /* 0x004fea0003900000 */
[----:B------:R-:W2:Y:S02]  /*8530*/  @!P0 SYNCS.PHASECHK.TRANS64 P0, [R2+URZ+0x210], R0 ;  /* 0x00021000020085a7 */ /* 0x000ea400080010ff */
[----:B--2---:R-:W-:Y:S05]  /*8540*/  @!P0 BRA `(.L_x_188) ;  /* 0xfffffffc00f08947 */ /* 0x004fea000383ffff */
[----:B------:R-:W-:Y:S05]  /*8550*/  BRA `(.L_x_189) ;  /* 0xffffffc0001c7947 */ /* 0x000fea000383ffff */
.L_x_88:
[----:B------:R-:W-:Y:S07]  /*8560*/  MOV R0, UR5 ;  /* 0x0000000500007c02 */ /* 0x000fee0008000f00 */
.L_x_190:
[----:B-1----:R1:W2:Y:S02]  /*8570*/  SYNCS.PHASECHK.TRANS64.TRYWAIT P0, [R0+URZ], R2 ;  /* 0x00000002000075a7 */ /* 0x0022a400080011ff */
[----:B--2---:R-:W-:Y:S05]  /*8580*/  @!P0 NANOSLEEP.SYNCS 0x989680 ;  /* 0x009896800000895d */ /* 0x004fea0003900000 */
[----:B------:R-:W2:Y:S02]  /*8590*/  @!P0 SYNCS.PHASECHK.TRANS64 P0, [R0+URZ], R2 ;  /* 0x00000002000085a7 */ /* 0x000ea400080010ff */
[----:B--2---:R-:W-:Y:S05]  /*85a0*/  @!P0 BRA `(.L_x_190) ;  /* 0xfffffffc00f08947 */ /* 0x004fea000383ffff */
[----:B------:R-:W-:Y:S05]  /*85b0*/  BRA `(.L_x_87) ;  /* 0xffffffc000387947 */ /* 0x000fea000383ffff */
.L_x_91:
[----:B------:R-:W-:-:S07]  /*85c0*/  MOV R0, UR4 ;  /* 0x0000000400007c02 */ /* 0x000fce0008000f00 */
.L_x_191:
[----:B--2---:R2:W4:Y:S02]  /*85d0*/  SYNCS.PHASECHK.TRANS64.TRYWAIT P0, [R0+URZ], R2 ;  /* 0x00000002000075a7 */ /* 0x00452400080011ff */
[----:B----4-:R-:W-:Y:S05]  /*85e0*/  @!P0 NANOSLEEP.SYNCS 0x989680 ;  /* 0x009896800000895d */ /* 0x010fea0003900000 */
[----:B------:R-:W4:Y:S02]  /*85f0*/  @!P0 SYNCS.PHASECHK.TRANS64 P0, [R0+URZ], R2 ;  /* 0x00000002000085a7 */ /* 0x000f2400080010ff */
[----:B----4-:R-:W-:Y:S05]  /*8600*/  @!P0 BRA `(.L_x_191) ;  /* 0xfffffffc00f08947 */ /* 0x010fea000383ffff */
[----:B------:R-:W-:Y:S05]  /*8610*/  BRA `(.L_x_192) ;  /* 0xffffffc000ec7947 */ /* 0x000fea000383ffff */
.L_x_92:
[----:B------:R-:W-:-:S07]  /*8620*/  MOV R0, UR5 ;  /* 0x0000000500007c02 */ /* 0x000fce0008000f00 */
.L_x_193:
[----:B-1----:R1:W2:Y:S02]  /*8630*/  SYNCS.PHASECHK.TRANS64.TRYWAIT P0, [R0+URZ], R3 ;  /* 0x00000003000075a7 */ /* 0x0022a400080011ff */
[----:B--2---:R-:W-:Y:S05]  /*8640*/  @!P0 NANOSLEEP.SYNCS 0x989680 ;  /* 0x009896800000895d */ /* 0x004fea0003900000 */
[----:B------:R-:W2:Y:S02]  /*8650*/  @!P0 SYNCS.PHASECHK.TRANS64 P0, [R0+URZ], R3 ;  /* 0x00000003000085a7 */ /* 0x000ea400080010ff */
[----:B--2---:R-:W-:Y:S05]  /*8660*/  @!P0 BRA `(.L_x_193) ;  /* 0xfffffffc00f08947 */ /* 0x004fea000383ffff */
[----:B------:R-:W-:Y:S05]  /*8670*/  BRA `(.L_x_194) ;  /* 0xffffffc000f87947 */ /* 0x000fea000383ffff */
.L_x_93:
[----:B------:R-:W-:-:S07]  /*8680*/  MOV R0, UR5 ;  /* 0x0000000500007c02 */ /* 0x000fce0008000f00 */
.L_x_195:
[----:B-1----:R1:W2:Y:S02]  /*8690*/  SYNCS.PHASECHK.TRANS64.TRYWAIT P0, [R0+URZ], R3 ;  /* 0x00000003000075a7 */ /* 0x0022a400080011ff */
[----:B--2---:R-:W-:Y:S05]  /*86a0*/  @!P0 NANOSLEEP.SYNCS 0x989680 ;  /* 0x009896800000895d */ /* 0x004fea0003900000 */
[----:B------:R-:W2:Y:S02]  /*86b0*/  @!P0 SYNCS.PHASECHK.TRANS64 P0, [R0+URZ], R3 ;  /* 0x00000003000085a7 */ /* 0x000ea400080010ff */
[----:B--2---:R-:W-:Y:S05]  /*86c0*/  @!P0 BRA `(.L_x_195) ;  /* 0xfffffffc00f08947 */ /* 0x004fea000383ffff */
[----:B------:R-:W-:Y:S05]  /*86d0*/  BRA `(.L_x_196) ;  /* 0xffffffc400047947 */ /* 0x000fea000383ffff */
.L_x_94:
[----:B-1----:R-:W-:-:S07]  /*86e0*/  MOV R0, UR4 ;  /* 0x0000000400007c02 */ /* 0x002fce0008000f00 */
.L_x_197:
[----:B-1----:R1:W2:Y:S02]  /*86f0*/  SYNCS.PHASECHK.TRANS64.TRYWAIT P0, [R0+URZ], R2 ;  /* 0x00000002000075a7 */ /* 0x0022a400080011ff */
[----:B--2---:R-:W-:Y:S05]  /*8700*/  @!P0 NANOSLEEP.SYNCS 0x989680 ;  /* 0x009896800000895d */ /* 0x004fea0003900000 */
[----:B------:R-:W2:Y:S02]  /*8710*/  @!P0 SYNCS.PHASECHK.TRANS64 P0, [R0+URZ], R2 ;  /* 0x00000002000085a7 */ /* 0x000ea400080010ff */
[----:B--2---:R-:W-:Y:S05]  /*8720*/  @!P0 BRA `(.L_x_197) ;  /* 0xfffffffc00f08947 */ /* 0x004fea000383ffff */
[----:B------:R-:W-:Y:S05]  /*8730*/  BRA `(.L_x_198) ;  /* 0xffffffc400107947 */ /* 0x000fea000383ffff */
.L_x_99:
[----:B--2---:R2:W3:Y:S02]  /*8740*/  SYNCS.PHASECHK.TRANS64.TRYWAIT P0, [R7+URZ+0x1d0], R0 ;  /* 0x0001d000070075a7 */ /* 0x0044e400080011ff */
[----:B---3--:R-:W-:Y:S05]  /*8750*/  @!P0 NANOSLEEP.SYNCS 0x989680 ;  /* 0x009896800000895d */ /* 0x008fea0003900000 */
[----:B------:R-:W3:Y:S02]  /*8760*/  @!P0 SYNCS.PHASECHK.TRANS64 P0, [R7+URZ+0x1d0], R0 ;  /* 0x0001d000070085a7 */ /* 0x000ee400080010ff */
[----:B---3--:R-:W-:Y:S05]  /*8770*/  @!P0 BRA `(.L_x_99) ;  /* 0xfffffffc00f08947 */ /* 0x008fea000383ffff */
[----:B------:R-:W-:Y:S05]  /*8780*/  BRA `(.L_x_199) ;  /* 0xffffffc800247947 */ /* 0x000fea000383ffff */
.L_x_102:
[----:B-1----:R-:W-:Y:S07]  /*8790*/  MOV R0, UR17 ;  /* 0x0000001100007c02 */ /* 0x002fee0008000f00 */
.L_x_200:
[----:B-1----:R1:W2:Y:S02]  /*87a0*/  SYNCS.PHASECHK.TRANS64.TRYWAIT P2, [R0+URZ+0x1c8], R7 ;  /* 0x0001c807000075a7 */ /* 0x0022a400080411ff */
[----:B--2---:R-:W-:Y:S05]  /*87b0*/  @!P2 NANOSLEEP.SYNCS 0x989680 ;  /* 0x009896800000a95d */ /* 0x004fea0003900000 */
[----:B------:R-:W2:Y:S02]  /*87c0*/  @!P2 SYNCS.PHASECHK.TRANS64 P2, [R0+URZ+0x1c8], R7 ;  /* 0x0001c8070000a5a7 */ /* 0x000ea400080410ff */
[----:B--2---:R-:W-:Y:S05]  /*87d0*/  @!P2 BRA `(.L_x_200) ;  /* 0xfffffffc00f0a947 */ /* 0x004fea000383ffff */
[----:B------:R-:W-:Y:S05]  /*87e0*/  BRA `(.L_x_101) ;  /* 0xffffffcc00847947 */ /* 0x000fea000383ffff */
.L_x_105:
[----:B-1----:R-:W-:Y:S07]  /*87f0*/  MOV R0, UR17 ;  /* 0x0000001100007c02 */ /* 0x002fee0008000f00 */
.L_x_201:
[----:B-1----:R1:W2:Y:S02]  /*8800*/  SYNCS.PHASECHK.TRANS64.TRYWAIT P0, [R0+URZ+0x1b8], R6 ;  /* 0x0001b806000075a7 */ /* 0x0022a400080011ff */
[----:B--2---:R-:W-:Y:S05]  /*8810*/  @!P0 NANOSLEEP.SYNCS 0x989680 ;  /* 0x009896800000895d */ /* 0x004fea0003900000 */
[----:B------:R-:W2:Y:S02]  /*8820*/  @!P0 SYNCS.PHASECHK.TRANS64 P0, [R0+URZ+0x1b8], R6 ;  /* 0x0001b806000085a7 */ /* 0x000ea400080010ff */
[----:B--2---:R-:W-:Y:S05]  /*8830*/  @!P0 BRA `(.L_x_201) ;  /* 0xfffffffc00f08947 */ /* 0x004fea000383ffff */
[----:B------:R-:W-:Y:S05]  /*8840*/  BRA `(.L_x_202) ;  /* 0xffffffcc00d47947 */ /* 0x000fea000383ffff */
.L_x_108:
[----:B---3--:R3:W1:Y:S02]  /*8850*/  SYNCS.PHASECHK.TRANS64.TRYWAIT P0, [R3+URZ+0x1d0], R0 ;  /* 0x0001d000030075a7 */ /* 0x00866400080011ff */
[----:B-1----:R-:W-:Y:S05]  /*8860*/  @!P0 NANOSLEEP.SYNCS 0x989680 ;  /* 0x009896800000895d */ /* 0x002fea0003900000 */
[----:B------:R-:W1:Y:S02]  /*8870*/  @!P0 SYNCS.PHASECHK.TRANS64 P0, [R3+URZ+0x1d0], R0 ;  /* 0x0001d000030085a7 */ /* 0x000e6400080010ff */
[----:B-1----:R-:W-:Y:S05]  /*8880*/  @!P0 BRA `(.L_x_108) ;  /* 0xfffffffc00f08947 */ /* 0x002fea000383ffff */
[----:B------:R-:W-:Y:S05]  /*8890*/  BRA `(.L_x_203) ;  /* 0xffffffd400207947 */ /* 0x000fea000383ffff */
.L_x_119:
[----:B-1----:R-:W-:Y:S04]  /*88a0*/  MOV R0, UR44 ;  /* 0x0000002c00007c02 */ /* 0x002fe80008000f00 */
[----:B------:R1:W2:Y:S03]  /*88b0*/  SYNCS.PHASECHK.TRANS64.TRYWAIT P1, [R0+URZ+0x1b0], R4 ;  /* 0x0001b004000075a7 */ /* 0x0002a600080211ff */
[----:B--2---:R-:W-:Y:S05]  /*88c0*/  @!P1 NANOSLEEP.SYNCS 0x989680 ;  /* 0x009896800000995d */ /* 0x004fea0003900000 */
[----:B------:R-:W2:Y:S02]  /*88d0*/  @!P1 SYNCS.PHASECHK.TRANS64 P1, [R0+URZ+0x1b0], R4 ;  /* 0x0001b004000095a7 */ /* 0x000ea400080210ff */
[----:B--2---:R-:W-:Y:S05]  /*88e0*/  @!P1 BRA `(.L_x_119) ;  /* 0xfffffffc00ec9947 */ /* 0x004fea000383ffff */
[----:B------:R-:W-:Y:S05]  /*88f0*/  BRA `(.L_x_118) ;  /* 0xffffffe000707947 */ /* 0x000fea000383ffff */
.L_x_121:
[----:B------:R1:W1:Y:S02]  /*8900*/  SYNCS.PHASECHK.TRANS64.TRYWAIT P1, [R22+URZ+0x1f0], R3 ;  /* 0x0001f003160075a7 */ /* 0x00026400080211ff */
[----:B-1----:R-:W-:Y:S05]  /*8910*/  @!P1 NANOSLEEP.SYNCS 0x989680 ;  /* 0x009896800000995d */ /* 0x002fea0003900000 */
[----:B------:R-:W1:Y:S02]  /*8920*/  @!P1 SYNCS.PHASECHK.TRANS64 P1, [R22+URZ+0x1f0], R3 ;  /* 0x0001f003160095a7 */ /* 0x000e6400080210ff */
[----:B-1----:R-:W-:Y:S05]  /*8930*/  @!P1 BRA `(.L_x_121) ;  /* 0xfffffffc00f09947 */ /* 0x002fea000383ffff */
[----:B------:R-:W-:Y:S05]  /*8940*/  BRA `(.L_x_120) ;  /* 0xffffffe000ac7947 */ /* 0x000fea000383ffff */
        .weak           $__internal_0_$__cuda_sm10x_tcgen05_guardrail_trap_col_being_dealloced_not_returned_by_alloc
        .type           $__internal_0_$__cuda_sm10x_tcgen05_guardrail_trap_col_being_dealloced_not_returned_by_alloc,@function
        .size           $__internal_0_$__cuda_sm10x_tcgen05_guardrail_trap_col_being_dealloced_not_returned_by_alloc,($__internal_1_$__cuda_sm10x_tcgen05_guardrail_trap_phase_invalid_during_alloc - $__internal_0_$__cuda_sm10x_tcgen05_guardrail_trap_col_being_dealloced_not_returned_by_alloc)
$__internal_0_$__cuda_sm10x_tcgen05_guardrail_trap_col_being_dealloced_not_returned_by_alloc:
[----:B------:R-:W-:Y:S05]  /*8950*/  BPT.TRAP 0x1 ;  /* 0x000000040000795c */ /* 0x000fea0000300000 */
[----:B------:R-:W-:-:S04]  /*8960*/  HFMA2 R3, -RZ, RZ, 0, 0 ;  /* 0x00000000ff037431 */ /* 0x000fc800000001ff */
[----:B------:R-:W-:Y:S05]  /*8970*/  RET.REL.NODEC R2 `(_ZN7cutlass13device_kernelINS_4gemm6kernel13GemmUniversalIN4cute5tupleIJiiiiEEENS1_10collective13CollectiveMmaINS1_35MainloopSm100TmaUmmaWarpSpecializedILi27ELi2ELi4ENS5_IJNS4_1CILi1EEENSA_ILi8EEESB_EEEEENS5_IJNSA_ILi64EEESF_SF_EEENS_12float_e4m3_tENS5_IJlSB_lEEESH_SI_NS4_8TiledMMAINS4_8MMA_AtomIJNS4_10MMA_TraitsINS4_19SM100_MMA_F8F6F4_SSEJSH_SH_fSF_SF_NS4_17integral_constantINS4_4UMMA5MajorELSP_0EEESQ_NSN_INSO_7ScaleInELSR_0EEESS_EEEEEENS4_6LayoutINS5_IJSB_SB_SB_EEENS5_IJNSA_ILi0EEESX_SX_EEEEENS5_IJNS4_10UnderscoreES10_S10_EEEEENS4_23SM90_TMA_LOAD_MULTICASTENS4_14ComposedLayoutINS4_7SwizzleILi2ELi4ELi3EEENS4_18smem_ptr_flag_bitsILi8EEENSV_INS5_IJSC_SF_EEENS5_IJSF_SB_EEEEEEEvNS4_8identityENS4_13SM90_TMA_LOADES1C_vS1D_EENS_8epilogue10collective18CollectiveEpilogueINS1G_23Sm100TmaWarpSpecializedILi1ELi1ELi32ELb0ELb0EEEJSG_NS5_IJNSV_ISF_SB_EES1L_EEESH_SI_SH_SI_NS1G_6fusion15FusionCallbacksIS1K_NS1N_17LinearCombinationISH_fSH_fLNS_15FloatRoundStyleE2EEESG_S1M_JEEENS4_5SM1004TMEM4LOAD26SM100_TMEM_LOAD_16dp32b32xES1E_S1C_NS4_39AutoVectorizingCopyWithAssumedAlignmentILi128EEENS4_14SM90_TMA_STOREES1C_S1Y_S1Y_EEEvvEEEEvNT_6ParamsE) ;  /* 0xffffff7402a07950 */ /* 0x000fea0003c3ffff */
        .weak           $__internal_1_$__cuda_sm10x_tcgen05_guardrail_trap_phase_invalid_during_alloc
        .type           $__internal_1_$__cuda_sm10x_tcgen05_guardrail_trap_phase_invalid_during_alloc,@function
        .size           $__internal_1_$__cuda_sm10x_tcgen05_guardrail_trap_phase_invalid_during_alloc,($__internal_2_$__cuda_sm10x_tcgen05_guardrail_trap_unallocated_columns_being_dealloced - $__internal_1_$__cuda_sm10x_tcgen05_guardrail_trap_phase_invalid_during_alloc)
$__internal_1_$__cuda_sm10x_tcgen05_guardrail_trap_phase_invalid_during_alloc:
[----:B------:R-:W-:Y:S05]  /*8980*/  BPT.TRAP 0x1 ;  /* 0x000000040000795c */ /* 0x000fea0000300000 */
[----:B------:R-:W-:-:S04]  /*8990*/  MOV R5, 0x0 ;  /* 0x0000000000057802 */ /* 0x000fc80000000f00 */
[----:B------:R-:W-:Y:S05]  /*89a0*/  RET.REL.NODEC R4 `(_ZN7cutlass13device_kernelINS_4gemm6kernel13GemmUniversalIN4cute5tupleIJiiiiEEENS1_10collective13CollectiveMmaINS1_35MainloopSm100TmaUmmaWarpSpecializedILi27ELi2ELi4ENS5_IJNS4_1CILi1EEENSA_ILi8EEESB_EEEEENS5_IJNSA_ILi64EEESF_SF_EEENS_12float_e4m3_tENS5_IJlSB_lEEESH_SI_NS4_8TiledMMAINS4_8MMA_AtomIJNS4_10MMA_TraitsINS4_19SM100_MMA_F8F6F4_SSEJSH_SH_fSF_SF_NS4_17integral_constantINS4_4UMMA5MajorELSP_0EEESQ_NSN_INSO_7ScaleInELSR_0EEESS_EEEEEENS4_6LayoutINS5_IJSB_SB_SB_EEENS5_IJNSA_ILi0EEESX_SX_EEEEENS5_IJNS4_10UnderscoreES10_S10_EEEEENS4_23SM90_TMA_LOAD_MULTICASTENS4_14ComposedLayoutINS4_7SwizzleILi2ELi4ELi3EEENS4_18smem_ptr_flag_bitsILi8EEENSV_INS5_IJSC_SF_EEENS5_IJSF_SB_EEEEEEEvNS4_8identityENS4_13SM90_TMA_LOADES1C_vS1D_EENS_8epilogue10collective18CollectiveEpilogueINS1G_23Sm100TmaWarpSpecializedILi1ELi1ELi32ELb0ELb0EEEJSG_NS5_IJNSV_ISF_SB_EES1L_EEESH_SI_SH_SI_NS1G_6fusion15FusionCallbacksIS1K_NS1N_17LinearCombinationISH_fSH_fLNS_15FloatRoundStyleE2EEESG_S1M_JEEENS4_5SM1004TMEM4LOAD26SM100_TMEM_LOAD_16dp32b32xES1E_S1C_NS4_39AutoVectorizingCopyWithAssumedAlignmentILi128EEENS4_14SM90_TMA_STOREES1C_S1Y_S1Y_EEEvvEEEEvNT_6ParamsE) ;  /* 0xffffff7404947950 */ /* 0x000fea0003c3ffff */
        .weak           $__internal_2_$__cuda_sm10x_tcgen05_guardrail_trap_unallocated_columns_being_dealloced
        .type           $__internal_2_$__cuda_sm10x_tcgen05_guardrail_trap_unallocated_columns_being_dealloced,@function
        .size           $__internal_2_$__cuda_sm10x_tcgen05_guardrail_trap_unallocated_columns_being_dealloced,(.L_x_205 - $__internal_2_$__cuda_sm10x_tcgen05_guardrail_trap_unallocated_columns_being_dealloced)
$__internal_2_$__cuda_sm10x_tcgen05_guardrail_trap_unallocated_columns_being_dealloced:
[----:B------:R-:W-:Y:S05]  /*89b0*/  BPT.TRAP 0x1 ;  /* 0x000000040000795c */ /* 0x000fea0000300000 */
[----:B------:R-:W-:-:S04]  /*89c0*/  HFMA2 R3, -RZ, RZ, 0, 0 ;  /* 0x00000000ff037431 */ /* 0x000fc800000001ff */
[----:B------:R-:W-:Y:S05]  /*89d0*/  RET.REL.NODEC R2 `(_ZN7cutlass13device_kernelINS_4gemm6kernel13GemmUniversalIN4cute5tupleIJiiiiEEENS1_10collective13CollectiveMmaINS1_35MainloopSm100TmaUmmaWarpSpecializedILi27ELi2ELi4ENS5_IJNS4_1CILi1EEENSA_ILi8EEESB_EEEEENS5_IJNSA_ILi64EEESF_SF_EEENS_12float_e4m3_tENS5_IJlSB_lEEESH_SI_NS4_8TiledMMAINS4_8MMA_AtomIJNS4_10MMA_TraitsINS4_19SM100_MMA_F8F6F4_SSEJSH_SH_fSF_SF_NS4_17integral_constantINS4_4UMMA5MajorELSP_0EEESQ_NSN_INSO_7ScaleInELSR_0EEESS_EEEEEENS4_6LayoutINS5_IJSB_SB_SB_EEENS5_IJNSA_ILi0EEESX_SX_EEEEENS5_IJNS4_10UnderscoreES10_S10_EEEEENS4_23SM90_TMA_LOAD_MULTICASTENS4_14ComposedLayoutINS4_7SwizzleILi2ELi4ELi3EEENS4_18smem_ptr_flag_bitsILi8EEENSV_INS5_IJSC_SF_EEENS5_IJSF_SB_EEEEEEEvNS4_8identityENS4_13SM90_TMA_LOADES1C_vS1D_EENS_8epilogue10collective18CollectiveEpilogueINS1G_23Sm100TmaWarpSpecializedILi1ELi1ELi32ELb0ELb0EEEJSG_NS5_IJNSV_ISF_SB_EES1L_EEESH_SI_SH_SI_NS1G_6fusion15FusionCallbacksIS1K_NS1N_17LinearCombinationISH_fSH_fLNS_15FloatRoundStyleE2EEESG_S1M_JEEENS4_5SM1004TMEM4LOAD26SM100_TMEM_LOAD_16dp32b32xES1E_S1C_NS4_39AutoVectorizingCopyWithAssumedAlignmentILi128EEENS4_14SM90_TMA_STOREES1C_S1Y_S1Y_EEEvvEEEEvNT_6ParamsE) ;  /* 0xffffff7402887950 */ /* 0x000fea0003c3ffff */
.L_x_204:
[----:B------:R-:W-:-:S00]  /*89e0*/  BRA `(.L_x_204) ;  /* 0xfffffffc00fc7947 */ /* 0x000fc0000383ffff */
[----:B------:R-:W-:-:S00]  /*89f0*/  NOP ;  /* 0x0000000000007918 */ /* 0x000fc00000000000 */
        /* <DEDUP_REMOVED lines=8> */
.L_x_205:


//--------------------- .nv.global.init           --------------------------
	.section	.nv.global.init,"aw",@progbits
.nv.global.init:
	.type		$str$27,@object
	.size		$str$27,($str$28 - $str$27)
$str$27:
        /*0000*/ 	.byte	0x28, 0x61, 0x64, 0x64, 0x72, 0x65, 0x73, 0x73, 0x20, 0x26, 0x20, 0x6d, 0x61, 0x73, 0x6b, 0x29
        /*0010*/ 	.byte	0x20, 0x3d, 0x3d, 0x20, 0x30, 0x00
	.type		$str$28,@object
	.size		$str$28,($str$26 - $str$28)
$str$28:
        /*0016*/ 	.byte	0x2f, 0x74, 0x6d, 0x70, 0x2f, 0x63, 0x75, 0x74, 0x6c, 0x61, 0x73, 0x73, 0x5f, 0x73, 0x77, 0x65
        /*0026*/ 	.byte	0x65, 0x70, 0x5f, 0x73, 0x72, 0x63, 0x2f, 0x69, 0x6e, 0x63, 0x6c, 0x75, 0x64, 0x65, 0x2f, 0x63
        /*0036*/ 	.byte	0x75, 0x74, 0x65, 0x2f, 0x70, 0x6f, 0x69, 0x6e, 0x74, 0x65, 0x72, 0x5f, 0x66, 0x6c, 0x61, 0x67
        /*0046*/ 	.byte	0x67, 0x65, 0x64, 0x2e, 0x68, 0x70, 0x70, 0x00
	.type		$str$26,@object
	.size		$str$26,($str$25 - $str$26)
$str$26:
        /*004e*/ 	.byte	0x2f, 0x74, 0x6d, 0x70, 0x2f, 0x63, 0x75, 0x74, 0x6c, 0x61, 0x73, 0x73, 0x5f, 0x73, 0x77, 0x65
        /*005e*/ 	.byte	0x65, 0x70, 0x5f, 0x73, 0x72, 0x63, 0x2f, 0x69, 0x6e, 0x63, 0x6c, 0x75, 0x64, 0x65, 0x2f, 0x63
        /*006e*/ 	.byte	0x75, 0x74, 0x65, 0x2f, 0x61, 0x74, 0x6f, 0x6d, 0x2f, 0x63, 0x6f, 0x70, 0x79, 0x5f, 0x74, 0x72
        /*007e*/ 	.byte	0x61, 0x69, 0x74, 0x73, 0x5f, 0x73, 0x6d, 0x31, 0x30, 0x30, 0x2e, 0x68, 0x70, 0x70, 0x00
	.type		$str$25,@object
	.size		$str$25,(__unnamed_1 - $str$25)
$str$25:
        /*008d*/ 	.byte	0x28, 0x28, 0x75, 0x69, 0x6e, 0x74, 0x33, 0x32, 0x5f, 0x74, 0x28, 0x74, 0x68, 0x72, 0x65, 0x61
        /*009d*/ 	.byte	0x64, 0x49, 0x64, 0x78, 0x2e, 0x78, 0x29, 0x20, 0x2f, 0x20, 0x33, 0x32, 0x29, 0x20, 0x25, 0x20
        /*00ad*/ 	.byte	0x34, 0x29, 0x20, 0x3d, 0x3d, 0x20, 0x28, 0x28, 0x28, 0x74, 0x6d, 0x65, 0x6d, 0x5f, 0x61, 0x64
        /*00bd*/ 	.byte	0x64, 0x72, 0x20, 0x3e, 0x3e, 0x20, 0x31, 0x36, 0x29, 0x20, 0x2f, 0x20, 0x33, 0x32, 0x29, 0x20
        /*00cd*/ 	.byte	0x25, 0x20, 0x34, 0x29, 0x00
	.type		__unnamed_1,@object
	.size		__unnamed_1,(__unnamed_2 - __unnamed_1)
__unnamed_1:
        /*00d2*/ 	.byte	0x61, 0x75, 0x74, 0x6f, 0x20, 0x63, 0x75, 0x74, 0x65, 0x3a, 0x3a, 0x61, 0x73, 0x5f, 0x70, 0x6f
        /* <DEDUP_REMOVED lines=24> */
        /*0262*/ 	.byte	0x3c, 0x34, 0x30, 0x39, 0x36, 0x3e, 0x3e, 0x3e, 0x3e, 0x5d, 0x00
	.type		__unnamed_2,@object
	.size		__unnamed_2,(.L_2 - __unnamed_2)
__unnamed_2:
        /* <DEDUP_REMOVED lines=40> */
        /*04ed*/ 	.byte	0x74, 0x65, 0x3a, 0x3a, 0x43, 0x3c, 0x30, 0x3e, 0x3e, 0x3e, 0x3e, 0x5d, 0x00
.L_2:


//--------------------- .nv.shared._ZN7cutlass13device_kernelINS_4gemm6kernel13GemmUniversalIN4cute5tupleIJiiiiEEENS1_10collective13CollectiveMmaINS1_35MainloopSm100TmaUmmaWarpSpecializedILi27ELi2ELi4ENS5_IJNS4_1CILi1EEENSA_ILi8EEESB_EEEEENS5_IJNSA_ILi64EEESF_SF_EEENS_12float_e4m3_tENS5_IJlSB_lEEESH_SI_NS4_8TiledMMAINS4_8MMA_AtomIJNS4_10MMA_TraitsINS4_19SM100_MMA_F8F6F4_SSEJSH_SH_fSF_SF_NS4_17integral_constantINS4_4UMMA5MajorELSP_0EEESQ_NSN_INSO_7ScaleInELSR_0EEESS_EEEEEENS4_6LayoutINS5_IJSB_SB_SB_EEENS5_IJNSA_ILi0EEESX_SX_EEEEENS5_IJNS4_10UnderscoreES10_S10_EEEEENS4_23SM90_TMA_LOAD_MULTICASTENS4_14ComposedLayoutINS4_7SwizzleILi2ELi4ELi3EEENS4_18smem_ptr_flag_bitsILi8EEENSV_INS5_IJSC_SF_EEENS5_IJSF_SB_EEEEEEEvNS4_8identityENS4_13SM90_TMA_LOADES1C_vS1D_EENS_8epilogue10collective18CollectiveEpilogueINS1G_23Sm100TmaWarpSpecializedILi1ELi1ELi32ELb0ELb0EEEJSG_NS5_IJNSV_ISF_SB_EES1L_EEESH_SI_SH_SI_NS1G_6fusion15FusionCallbacksIS1K_NS1N_17LinearCombinationISH_fSH_fLNS_15FloatRoundStyleE2EEESG_S1M_JEEENS4_5SM1004TMEM4LOAD26SM100_TMEM_LOAD_16dp32b32xES1E_S1C_NS4_39AutoVectorizingCopyWithAssumedAlignmentILi128EEENS4_14SM90_TMA_STOREES1C_S1Y_S1Y_EEEvvEEEEvNT_6ParamsE --------------------------
	.section	.nv.shared._ZN7cutlass13device_kernelINS_4gemm6kernel13GemmUniversalIN4cute5tupleIJiiiiEEENS1_10collective13CollectiveMmaINS1_35MainloopSm100TmaUmmaWarpSpecializedILi27ELi2ELi4ENS5_IJNS4_1CILi1EEENSA_ILi8EEESB_EEEEENS5_IJNSA_ILi64EEESF_SF_EEENS_12float_e4m3_tENS5_IJlSB_lEEESH_SI_NS4_8TiledMMAINS4_8MMA_AtomIJNS4_10MMA_TraitsINS4_19SM100_MMA_F8F6F4_SSEJSH_SH_fSF_SF_NS4_17integral_constantINS4_4UMMA5MajorELSP_0EEESQ_NSN_INSO_7ScaleInELSR_0EEESS_EEEEEENS4_6LayoutINS5_IJSB_SB_SB_EEENS5_IJNSA_ILi0EEESX_SX_EEEEENS5_IJNS4_10UnderscoreES10_S10_EEEEENS4_23SM90_TMA_LOAD_MULTICASTENS4_14ComposedLayoutINS4_7SwizzleILi2ELi4ELi3EEENS4_18smem_ptr_flag_bitsILi8EEENSV_INS5_IJSC_SF_EEENS5_IJSF_SB_EEEEEEEvNS4_8identityENS4_13SM90_TMA_LOADES1C_vS1D_EENS_8epilogue10collective18CollectiveEpilogueINS1G_23Sm100TmaWarpSpecializedILi1ELi1ELi32ELb0ELb0EEEJSG_NS5_IJNSV_ISF_SB_EES1L_EEESH_SI_SH_SI_NS1G_6fusion15FusionCallbacksIS1K_NS1N_17LinearCombinationISH_fSH_fLNS_15FloatRoundStyleE2EEESG_S1M_JEEENS4_5SM1004TMEM4LOAD26SM100_TMEM_LOAD_16dp32b32xES1E_S1C_NS4_39AutoVectorizingCopyWithAssumedAlignmentILi128EEENS4_14SM90_TMA_STOREES1C_S1Y_S1Y_EEEvvEEEEvNT_6ParamsE,"aw",@nobits
	.sectionflags	@""
	.align	16
	.zero		1024


//--------------------- .nv.shared.reserved.0     --------------------------
	.section	.nv.shared.reserved.0,"aw",@nobits
	.weak		__nv_reservedSMEM_offset_0_alias
	.size		__nv_reservedSMEM_offset_0_alias, 0, 64
	.other		__nv_reservedSMEM_offset_0_alias,@"STO_CUDA_RESERVED_SHARED STV_DEFAULT"
__nv_reservedSMEM_offset_0_alias:
	.zero		0
.nv.shared.reserved.0:
	.zero		64
	.weak		__nv_reservedSMEM_tcgen05_partition
	.type		__nv_reservedSMEM_tcgen05_partition,@object
	.size		__nv_reservedSMEM_tcgen05_partition,(.L_0 - __nv_reservedSMEM_tcgen05_partition)
__nv_reservedSMEM_tcgen05_partition:
	.zero		32
.L_0:


//--------------------- .nv.global                --------------------------
	.section	.nv.global,"aw",@nobits
.nv.global:
	.type		_ZN40_INTERNAL_d0f96780_4_k_cu_424f719e_312794cute1_E,@object
	.size		_ZN40_INTERNAL_d0f96780_4_k_cu_424f719e_312794cute1_E,(_ZN40_INTERNAL_d0f96780_4_k_cu_424f719e_312794cuda3std3__45__cpo6cbeginE - _ZN40_INTERNAL_d0f96780_4_k_cu_424f719e_312794cute1_E)
_ZN40_INTERNAL_d0f96780_4_k_cu_424f719e_312794cute1_E:
	.zero		1
	.type		_ZN40_INTERNAL_d0f96780_4_k_cu_424f719e_312794cuda3std3__45__cpo6cbeginE,@object
	.size		_ZN40_INTERNAL_d0f96780_4_k_cu_424f719e_312794cuda3std3__45__cpo6cbeginE,(_ZN40_INTERNAL_d0f96780_4_k_cu_424f719e_312794cuda3std3__48in_placeE - _ZN40_INTERNAL_d0f96780_4_k_cu_424f719e_312794cuda3std3__45__cpo6cbeginE)
_ZN40_INTERNAL_d0f96780_4_k_cu_424f719e_312794cuda3std3__45__cpo6cbeginE:
	.zero		1
	.type		_ZN40_INTERNAL_d0f96780_4_k_cu_424f719e_312794cuda3std3__48in_placeE,@object
	.size		_ZN40_INTERNAL_d0f96780_4_k_cu_424f719e_312794cuda3std3__48in_placeE,(_ZN40_INTERNAL_d0f96780_4_k_cu_424f719e_312794cuda3std6ranges3__45__cpo9iter_moveE - _ZN40_INTERNAL_d0f96780_4_k_cu_424f719e_312794cuda3std3__48in_placeE)
_ZN40_INTERNAL_d0f96780_4_k_cu_424f719e_312794cuda3std3__48in_placeE:
	.zero		1
	.type		_ZN40_INTERNAL_d0f96780_4_k_cu_424f719e_312794cuda3std6ranges3__45__cpo9iter_moveE,@object
	.size		_ZN40_INTERNAL_d0f96780_4_k_cu_424f719e_312794cuda3std6ranges3__45__cpo9iter_moveE,(_ZN40_INTERNAL_d0f96780_4_k_cu_424f719e_312794cuda3std3__45__cpo5beginE - _ZN40_INTERNAL_d0f96780_4_k_cu_424f719e_312794cuda3std6ranges3__45__cpo9iter_moveE)
_ZN40_INTERNAL_d0f96780_4_k_cu_424f719e_312794cuda3std6ranges3__45__cpo9iter_moveE:
	.zero		1
	.type		_ZN40_INTERNAL_d0f96780_4_k_cu_424f719e_312794cuda3std3__45__cpo5beginE,@object
	.size		_ZN40_INTERNAL_d0f96780_4_k_cu_424f719e_312794cuda3std3__45__cpo5beginE,(_ZN40_INTERNAL_d0f96780_4_k_cu_424f719e_312794cuda3std3__442_GLOBAL__N__d0f96780_4_k_cu_424f719e_312796ignoreE - _ZN40_INTERNAL_d0f96780_4_k_cu_424f719e_312794cuda3std3__45__cpo5beginE)
_ZN40_INTERNAL_d0f96780_4_k_cu_424f719e_312794cuda3std3__45__cpo5beginE:
	.zero		1
	.type		_ZN40_INTERNAL_d0f96780_4_k_cu_424f719e_312794cuda3std3__442_GLOBAL__N__d0f96780_4_k_cu_424f719e_312796ignoreE,@object
	.size		_ZN40_INTERNAL_d0f96780_4_k_cu_424f719e_312794cuda3std3__442_GLOBAL__N__d0f96780_4_k_cu_424f719e_312796ignoreE,(_ZN40_INTERNAL_d0f96780_4_k_cu_424f719e_312794cute7productE - _ZN40_INTERNAL_d0f96780_4_k_cu_424f719e_312794cuda3std3__442_GLOBAL__N__d0f96780_4_k_cu_424f719e_312796ignoreE)
_ZN40_INTERNAL_d0f96780_4_k_cu_424f719e_312794cuda3std3__442_GLOBAL__N__d0f96780_4_k_cu_424f719e_312796ignoreE:
	.zero		1
	.type		_ZN40_INTERNAL_d0f96780_4_k_cu_424f719e_312794cute7productE,@object
	.size		_ZN40_INTERNAL_d0f96780_4_k_cu_424f719e_312794cute7productE,(_ZN40_INTERNAL_d0f96780_4_k_cu_424f719e_312794cuda3std3__45__cpo3endE - _ZN40_INTERNAL_d0f96780_4_k_cu_424f719e_312794cute7productE)
_ZN40_INTERNAL_d0f96780_4_k_cu_424f719e_312794cute7productE:
	.zero		1
	.type		_ZN40_INTERNAL_d0f96780_4_k_cu_424f719e_312794cuda3std3__45__cpo3endE,@object
	.size		_ZN40_INTERNAL_d0f96780_4_k_cu_424f719e_312794cuda3std3__45__cpo3endE,(_ZN40_INTERNAL_d0f96780_4_k_cu_424f719e_312794cuda3std3__419piecewise_constructE - _ZN40_INTERNAL_d0f96780_4_k_cu_424f719e_312794cuda3std3__45__cpo3endE)
_ZN40_INTERNAL_d0f96780_4_k_cu_424f719e_312794cuda3std3__45__cpo3endE:
	.zero		1
	.type		_ZN40_INTERNAL_d0f96780_4_k_cu_424f719e_312794cuda3std3__419piecewise_constructE,@object
	.size		_ZN40_INTERNAL_d0f96780_4_k_cu_424f719e_312794cuda3std3__419piecewise_constructE,(_ZN40_INTERNAL_d0f96780_4_k_cu_424f719e_312794cuda3std3__45__cpo4cendE - _ZN40_INTERNAL_d0f96780_4_k_cu_424f719e_312794cuda3std3__419piecewise_constructE)
_ZN40_INTERNAL_d0f96780_4_k_cu_424f719e_312794cuda3std3__419piecewise_constructE:
	.zero		1
	.type		_ZN40_INTERNAL_d0f96780_4_k_cu_424f719e_312794cuda3std3__45__cpo4cendE,@object
	.size		_ZN40_INTERNAL_d0f96780_4_k_cu_424f719e_312794cuda3std3__45__cpo4cendE,(_ZN40_INTERNAL_d0f96780_4_k_cu_424f719e_312794cuda3std6ranges3__45__cpo4swapE - _ZN40_INTERNAL_d0f96780_4_k_cu_424f719e_312794cuda3std3__45__cpo4cendE)
_ZN40_INTERNAL_d0f96780_4_k_cu_424f719e_312794cuda3std3__45__cpo4cendE:
	.zero		1
	.type		_ZN40_INTERNAL_d0f96780_4_k_cu_424f719e_312794cuda3std6ranges3__45__cpo4swapE,@object
	.size		_ZN40_INTERNAL_d0f96780_4_k_cu_424f719e_312794cuda3std6ranges3__45__cpo4swapE,(.L_10 - _ZN40_INTERNAL_d0f96780_4_k_cu_424f719e_312794cuda3std6ranges3__45__cpo4swapE)
_ZN40_INTERNAL_d0f96780_4_k_cu_424f719e_312794cuda3std6ranges3__45__cpo4swapE:
	.zero		1
.L_10:


//--------------------- .nv.constant0._ZN7cutlass13device_kernelINS_4gemm6kernel13GemmUniversalIN4cute5tupleIJiiiiEEENS1_10collective13CollectiveMmaINS1_35MainloopSm100TmaUmmaWarpSpecializedILi27ELi2ELi4ENS5_IJNS4_1CILi1EEENSA_ILi8EEESB_EEEEENS5_IJNSA_ILi64EEESF_SF_EEENS_12float_e4m3_tENS5_IJlSB_lEEESH_SI_NS4_8TiledMMAINS4_8MMA_AtomIJNS4_10MMA_TraitsINS4_19SM100_MMA_F8F6F4_SSEJSH_SH_fSF_SF_NS4_17integral_constantINS4_4UMMA5MajorELSP_0EEESQ_NSN_INSO_7ScaleInELSR_0EEESS_EEEEEENS4_6LayoutINS5_IJSB_SB_SB_EEENS5_IJNSA_ILi0EEESX_SX_EEEEENS5_IJNS4_10UnderscoreES10_S10_EEEEENS4_23SM90_TMA_LOAD_MULTICASTENS4_14ComposedLayoutINS4_7SwizzleILi2ELi4ELi3EEENS4_18smem_ptr_flag_bitsILi8EEENSV_INS5_IJSC_SF_EEENS5_IJSF_SB_EEEEEEEvNS4_8identityENS4_13SM90_TMA_LOADES1C_vS1D_EENS_8epilogue10collective18CollectiveEpilogueINS1G_23Sm100TmaWarpSpecializedILi1ELi1ELi32ELb0ELb0EEEJSG_NS5_IJNSV_ISF_SB_EES1L_EEESH_SI_SH_SI_NS1G_6fusion15FusionCallbacksIS1K_NS1N_17LinearCombinationISH_fSH_fLNS_15FloatRoundStyleE2EEESG_S1M_JEEENS4_5SM1004TMEM4LOAD26SM100_TMEM_LOAD_16dp32b32xES1E_S1C_NS4_39AutoVectorizingCopyWithAssumedAlignmentILi128EEENS4_14SM90_TMA_STOREES1C_S1Y_S1Y_EEEvvEEEEvNT_6ParamsE --------------------------
	.section	.nv.constant0._ZN7cutlass13device_kernelINS_4gemm6kernel13GemmUniversalIN4cute5tupleIJiiiiEEENS1_10collective13CollectiveMmaINS1_35MainloopSm100TmaUmmaWarpSpecializedILi27ELi2ELi4ENS5_IJNS4_1CILi1EEENSA_ILi8EEESB_EEEEENS5_IJNSA_ILi64EEESF_SF_EEENS_12float_e4m3_tENS5_IJlSB_lEEESH_SI_NS4_8TiledMMAINS4_8MMA_AtomIJNS4_10MMA_TraitsINS4_19SM100_MMA_F8F6F4_SSEJSH_SH_fSF_SF_NS4_17integral_constantINS4_4UMMA5MajorELSP_0EEESQ_NSN_INSO_7ScaleInELSR_0EEESS_EEEEEENS4_6LayoutINS5_IJSB_SB_SB_EEENS5_IJNSA_ILi0EEESX_SX_EEEEENS5_IJNS4_10UnderscoreES10_S10_EEEEENS4_23SM90_TMA_LOAD_MULTICASTENS4_14ComposedLayoutINS4_7SwizzleILi2ELi4ELi3EEENS4_18smem_ptr_flag_bitsILi8EEENSV_INS5_IJSC_SF_EEENS5_IJSF_SB_EEEEEEEvNS4_8identityENS4_13SM90_TMA_LOADES1C_vS1D_EENS_8epilogue10collective18CollectiveEpilogueINS1G_23Sm100TmaWarpSpecializedILi1ELi1ELi32ELb0ELb0EEEJSG_NS5_IJNSV_ISF_SB_EES1L_EEESH_SI_SH_SI_NS1G_6fusion15FusionCallbacksIS1K_NS1N_17LinearCombinationISH_fSH_fLNS_15FloatRoundStyleE2EEESG_S1M_JEEENS4_5SM1004TMEM4LOAD26SM100_TMEM_LOAD_16dp32b32xES1E_S1C_NS4_39AutoVectorizingCopyWithAssumedAlignmentILi128EEENS4_14SM90_TMA_STOREES1C_S1Y_S1Y_EEEvvEEEEvNT_6ParamsE,"a",@progbits
	.sectionflags	@""
	.align	4
.nv.constant0._ZN7cutlass13device_kernelINS_4gemm6kernel13GemmUniversalIN4cute5tupleIJiiiiEEENS1_10collective13CollectiveMmaINS1_35MainloopSm100TmaUmmaWarpSpecializedILi27ELi2ELi4ENS5_IJNS4_1CILi1EEENSA_ILi8EEESB_EEEEENS5_IJNSA_ILi64EEESF_SF_EEENS_12float_e4m3_tENS5_IJlSB_lEEESH_SI_NS4_8TiledMMAINS4_8MMA_AtomIJNS4_10MMA_TraitsINS4_19SM100_MMA_F8F6F4_SSEJSH_SH_fSF_SF_NS4_17integral_constantINS4_4UMMA5MajorELSP_0EEESQ_NSN_INSO_7ScaleInELSR_0EEESS_EEEEEENS4_6LayoutINS5_IJSB_SB_SB_EEENS5_IJNSA_ILi0EEESX_SX_EEEEENS5_IJNS4_10UnderscoreES10_S10_EEEEENS4_23SM90_TMA_LOAD_MULTICASTENS4_14ComposedLayoutINS4_7SwizzleILi2ELi4ELi3EEENS4_18smem_ptr_flag_bitsILi8EEENSV_INS5_IJSC_SF_EEENS5_IJSF_SB_EEEEEEEvNS4_8identityENS4_13SM90_TMA_LOADES1C_vS1D_EENS_8epilogue10collective18CollectiveEpilogueINS1G_23Sm100TmaWarpSpecializedILi1ELi1ELi32ELb0ELb0EEEJSG_NS5_IJNSV_ISF_SB_EES1L_EEESH_SI_SH_SI_NS1G_6fusion15FusionCallbacksIS1K_NS1N_17LinearCombinationISH_fSH_fLNS_15FloatRoundStyleE2EEESG_S1M_JEEENS4_5SM1004TMEM4LOAD26SM100_TMEM_LOAD_16dp32b32xES1E_S1C_NS4_39AutoVectorizingCopyWithAssumedAlignmentILi128EEENS4_14SM90_TMA_STOREES1C_S1Y_S1Y_EEEvvEEEEvNT_6ParamsE:
	.zero		2944


//--------------------- SYMBOLS --------------------------

	.type		.nv.reservedSmem.offset0,@object
	.size		.nv.reservedSmem.offset0,0x4
	.type		.nv.reservedSmem.cap,@object
	.size		.nv.reservedSmem.cap,0x4
	.type		__assertfail,@function
